def matmul_kernel(
    a_ptr,
    b_ptr,
    c_ptr,
    M,
    N,
    K,
    stride_am,
    stride_ak,
    stride_bk,
    stride_bn,
    stride_cm,
    stride_cn,
    BLOCK_M: tl.constexpr,
    BLOCK_N: tl.constexpr,
    BLOCK_K: tl.constexpr,
    GROUP_M: tl.constexpr,
):
    pid = tl.program_id(axis=0)
    num_pid_m = tl.cdiv(M, BLOCK_M)
    num_pid_n = tl.cdiv(N, BLOCK_N)
    num_pid_in_group = GROUP_M * num_pid_n
    group_id = pid // num_pid_in_group
    first_pid_m = group_id * GROUP_M
    group_size_m = min(num_pid_m - first_pid_m, GROUP_M)
    pid_m = first_pid_m + ((pid % num_pid_in_group) % group_size_m)
    pid_n = (pid % num_pid_in_group) // group_size_m

    offs_am = (pid_m * BLOCK_M + tl.arange(0, BLOCK_M)) % M
    offs_bn = (pid_n * BLOCK_N + tl.arange(0, BLOCK_N)) % N
    offs_k = tl.arange(0, BLOCK_K)
    a_ptrs = a_ptr + offs_am[:, None] * stride_am + offs_k[None, :] * stride_ak
    b_ptrs = b_ptr + offs_k[:, None] * stride_bk + offs_bn[None, :] * stride_bn

    acc = tl.zeros((BLOCK_M, BLOCK_N), dtype=tl.float32)
    for kk in range(0, tl.cdiv(K, BLOCK_K)):
        a = tl.load(a_ptrs, mask=offs_k[None, :] < K - kk * BLOCK_K, other=0.0)
        b = tl.load(b_ptrs, mask=offs_k[:, None] < K - kk * BLOCK_K, other=0.0)
        acc = tl.dot(a, b, acc)
        a_ptrs += BLOCK_K * stride_ak
        b_ptrs += BLOCK_K * stride_bk

    c = acc.to(c_ptr.dtype.element_ty)
    offs_cm = pid_m * BLOCK_M + tl.arange(0, BLOCK_M)
    offs_cn = pid_n * BLOCK_N + tl.arange(0, BLOCK_N)
    c_ptrs = c_ptr + offs_cm[:, None] * stride_cm + offs_cn[None, :] * stride_cn
    mask = (offs_cm[:, None] < M) & (offs_cn[None, :] < N)
    tl.store(c_ptrs, c, mask=mask)

# config = {"BLOCK_K": 128, "BLOCK_M": 256, "BLOCK_N": 64, "GROUP_M": 8, "arch": "sm_100", "dtype": "fp8e4m3", "num_ctas": 4, "num_stages": 3, "num_warps": 4}
# arch = sm_100


// ===== COMPILED SASS (sm_100a) =====

	.target	sm_100a

	.elftype	@"ET_EXEC"


//--------------------- .note.nv.tkinfo           --------------------------
	.section	.note.nv.tkinfo,"",@"SHT_NOTE"
	.sectionflags	@"SHF_NOTE_NV_TKINFO"
	.tkinfo
        /*0018*/ 	.word	0x00000081
        /*0030*/ 	.string	""
        /*0030*/ 	.string	"ptxas-blackwell"
        /*0030*/ 	.string	"Cuda compilation tools, release 12.9, V12.9.86"
        /*0030*/ 	.string	"Build cuda_12.9.r12.9/compiler.36037853_0"
        /*0030*/ 	.string	"-v  -suppress-debug-info  -lineinfo  -arch sm_100a "



//--------------------- .note.nv.cuver            --------------------------
	.section	.note.nv.cuver,"",@"SHT_NOTE"
	.sectionflags	@"SHF_NOTE_NV_CUVER"
        /*0018*/ 	.short	0x0001
        /*001a*/ 	.short	0x0064
        /*001c*/ 	.short	0x0001
        /*001e*/ 	.short	0x0000
        /*0020*/ 	.short	0x0001
        /*0022*/ 	.short	0x0000


//--------------------- .nv.info                  --------------------------
	.section	.nv.info,"",@"SHT_CUDA_INFO"
	.align	4


	//----- nvinfo : EIATTR_REGCOUNT
	.align		4
        /*0000*/ 	.byte	0x04, 0x2f
        /*0002*/ 	.short	(.L_4 - .L_3)
	.align		4
.L_3:
        /*0004*/ 	.word	index@(matmul_kernel)
        /*0008*/ 	.word	0x000000ff


	//----- nvinfo : EIATTR_FRAME_SIZE
	.align		4
.L_4:
        /*000c*/ 	.byte	0x04, 0x11
        /*000e*/ 	.short	(.L_6 - .L_5)
	.align		4
.L_5:
        /*0010*/ 	.word	index@($__internal_2_$__cuda_sm10x_tcgen05_guardrail_trap_unallocated_columns_being_dealloced)
        /*0014*/ 	.word	0x000001c8


	//----- nvinfo : EIATTR_FRAME_SIZE
	.align		4
.L_6:
        /*0018*/ 	.byte	0x04, 0x11
        /*001a*/ 	.short	(.L_8 - .L_7)
	.align		4
.L_7:
        /*001c*/ 	.word	index@($__internal_1_$__cuda_sm10x_tcgen05_guardrail_trap_phase_invalid_during_alloc)
        /*0020*/ 	.word	0x000001c8


	//----- nvinfo : EIATTR_FRAME_SIZE
	.align		4
.L_8:
        /*0024*/ 	.byte	0x04, 0x11
        /*0026*/ 	.short	(.L_10 - .L_9)
	.align		4
.L_9:
        /*0028*/ 	.word	index@($__internal_0_$__cuda_sm10x_tcgen05_guardrail_trap_col_being_dealloced_not_returned_by_alloc)
        /*002c*/ 	.word	0x000001c8


	//----- nvinfo : EIATTR_FRAME_SIZE
	.align		4
.L_10:
        /*0030*/ 	.byte	0x04, 0x11
        /*0032*/ 	.short	(.L_12 - .L_11)
	.align		4
.L_11:
        /*0034*/ 	.word	index@(matmul_kernel)
        /*0038*/ 	.word	0x000001c8


	//----- nvinfo : EIATTR_MIN_STACK_SIZE
	.align		4
.L_12:
        /*003c*/ 	.byte	0x04, 0x12
        /*003e*/ 	.short	(.L_14 - .L_13)
	.align		4
.L_13:
        /*0040*/ 	.word	index@(matmul_kernel)
        /*0044*/ 	.word	0x000001c8
.L_14:


//--------------------- .nv.info.matmul_kernel    --------------------------
	.section	.nv.info.matmul_kernel,"",@"SHT_CUDA_INFO"
	.sectionflags	@""
	.align	4


	//----- nvinfo : EIATTR_CUDA_API_VERSION
	.align		4
        /*0000*/ 	.byte	0x04, 0x37
        /*0002*/ 	.short	(.L_16 - .L_15)
.L_15:
        /*0004*/ 	.word	0x00000081


	//----- nvinfo : EIATTR_KPARAM_INFO
	.align		4
.L_16:
        /*0008*/ 	.byte	0x04, 0x17
        /*000a*/ 	.short	(.L_18 - .L_17)
.L_17:
        /*000c*/ 	.word	0x00000000
        /*0010*/ 	.short	0x000d
        /*0012*/ 	.short	0x0048
        /*0014*/ 	.byte	0x00, 0xf4, 0x21, 0x00


	//----- nvinfo : EIATTR_KPARAM_INFO
	.align		4
.L_18:
        /*0018*/ 	.byte	0x04, 0x17
        /*001a*/ 	.short	(.L_20 - .L_19)
.L_19:
        /*001c*/ 	.word	0x00000000
        /*0020*/ 	.short	0x000c
        /*0022*/ 	.short	0x0040
        /*0024*/ 	.byte	0x00, 0xf4, 0x21, 0x00


	//----- nvinfo : EIATTR_KPARAM_INFO
	.align		4
.L_20:
        /*0028*/ 	.byte	0x04, 0x17
        /*002a*/ 	.short	(.L_22 - .L_21)
.L_21:
        /*002c*/ 	.word	0x00000000
        /*0030*/ 	.short	0x000b
        /*0032*/ 	.short	0x0038
        /*0034*/ 	.byte	0x00, 0xf0, 0x11, 0x00


	//----- nvinfo : EIATTR_KPARAM_INFO
	.align		4
.L_22:
        /*0038*/ 	.byte	0x04, 0x17
        /*003a*/ 	.short	(.L_24 - .L_23)
.L_23:
        /*003c*/ 	.word	0x00000000
        /*0040*/ 	.short	0x000a
        /*0042*/ 	.short	0x0034
        /*0044*/ 	.byte	0x00, 0xf0, 0x11, 0x00


	//----- nvinfo : EIATTR_KPARAM_INFO
	.align		4
.L_24:
        /*0048*/ 	.byte	0x04, 0x17
        /*004a*/ 	.short	(.L_26 - .L_25)
.L_25:
        /*004c*/ 	.word	0x00000000
        /*0050*/ 	.short	0x0009
        /*0052*/ 	.short	0x0030
        /*0054*/ 	.byte	0x00, 0xf0, 0x11, 0x00


	//----- nvinfo : EIATTR_KPARAM_INFO
	.align		4
.L_26:
        /*0058*/ 	.byte	0x04, 0x17
        /*005a*/ 	.short	(.L_28 - .L_27)
.L_27:
        /*005c*/ 	.word	0x00000000
        /*0060*/ 	.short	0x0008
        /*0062*/ 	.short	0x002c
        /*0064*/ 	.byte	0x00, 0xf0, 0x11, 0x00


	//----- nvinfo : EIATTR_KPARAM_INFO
	.align		4
.L_28:
        /*0068*/ 	.byte	0x04, 0x17
        /*006a*/ 	.short	(.L_30 - .L_29)
.L_29:
        /*006c*/ 	.word	0x00000000
        /*0070*/ 	.short	0x0007
        /*0072*/ 	.short	0x0028
        /*0074*/ 	.byte	0x00, 0xf0, 0x11, 0x00


	//----- nvinfo : EIATTR_KPARAM_INFO
	.align		4
.L_30:
        /*0078*/ 	.byte	0x04, 0x17
        /*007a*/ 	.short	(.L_32 - .L_31)
.L_31:
        /*007c*/ 	.word	0x00000000
        /*0080*/ 	.short	0x0006
        /*0082*/ 	.short	0x0024
        /*0084*/ 	.byte	0x00, 0xf0, 0x11, 0x00


	//----- nvinfo : EIATTR_KPARAM_INFO
	.align		4
.L_32:
        /*0088*/ 	.byte	0x04, 0x17
        /*008a*/ 	.short	(.L_34 - .L_33)
.L_33:
        /*008c*/ 	.word	0x00000000
        /*0090*/ 	.short	0x0005
        /*0092*/ 	.short	0x0020
        /*0094*/ 	.byte	0x00, 0xf0, 0x11, 0x00


	//----- nvinfo : EIATTR_KPARAM_INFO
	.align		4
.L_34:
        /*0098*/ 	.byte	0x04, 0x17
        /*009a*/ 	.short	(.L_36 - .L_35)
.L_35:
        /*009c*/ 	.word	0x00000000
        /*00a0*/ 	.short	0x0004
        /*00a2*/ 	.short	0x001c
        /*00a4*/ 	.byte	0x00, 0xf0, 0x11, 0x00


	//----- nvinfo : EIATTR_KPARAM_INFO
	.align		4
.L_36:
        /*00a8*/ 	.byte	0x04, 0x17
        /*00aa*/ 	.short	(.L_38 - .L_37)
.L_37:
        /*00ac*/ 	.word	0x00000000
        /*00b0*/ 	.short	0x0003
        /*00b2*/ 	.short	0x0018
        /*00b4*/ 	.byte	0x00, 0xf0, 0x11, 0x00


	//----- nvinfo : EIATTR_KPARAM_INFO
	.align		4
.L_38:
        /*00b8*/ 	.byte	0x04, 0x17
        /*00ba*/ 	.short	(.L_40 - .L_39)
.L_39:
        /*00bc*/ 	.word	0x00000000
        /*00c0*/ 	.short	0x0002
        /*00c2*/ 	.short	0x0010
        /*00c4*/ 	.byte	0x00, 0xf4, 0x21, 0x00


	//----- nvinfo : EIATTR_KPARAM_INFO
	.align		4
.L_40:
        /*00c8*/ 	.byte	0x04, 0x17
        /*00ca*/ 	.short	(.L_42 - .L_41)
.L_41:
        /*00cc*/ 	.word	0x00000000
        /*00d0*/ 	.short	0x0001
        /*00d2*/ 	.short	0x0008
        /*00d4*/ 	.byte	0x00, 0xf4, 0x21, 0x00


	//----- nvinfo : EIATTR_KPARAM_INFO
	.align		4
.L_42:
        /*00d8*/ 	.byte	0x04, 0x17
        /*00da*/ 	.short	(.L_44 - .L_43)
.L_43:
        /*00dc*/ 	.word	0x00000000
        /*00e0*/ 	.short	0x0000
        /*00e2*/ 	.short	0x0000
        /*00e4*/ 	.byte	0x00, 0xf4, 0x21, 0x00


	//----- nvinfo : EIATTR_EXPLICIT_CLUSTER
	.align		4
.L_44:
        /*00e8*/ 	.byte	0x01, 0x3e
	.zero		2


	//----- nvinfo : EIATTR_CTA_PER_CLUSTER
	.align		4
        /*00ec*/ 	.byte	0x04, 0x3d
        /*00ee*/ 	.short	(.L_46 - .L_45)
.L_45:
        /*00f0*/ 	.word	0x00000004
        /*00f4*/ 	.word	0x00000001
        /*00f8*/ 	.word	0x00000001


	//----- nvinfo : EIATTR_AT_ENTRY_FRAGMENTS
	.align		4
.L_46:
        /*00fc*/ 	.byte	0x04, 0x4f
        /*00fe*/ 	.short	(.L_48 - .L_47)


	//   ....[0]....
.L_47:
        /*0100*/ 	.word	0x00000004


	//----- nvinfo : EIATTR_RESERVED_SMEM_USED
	.align		4
.L_48:
        /*0104*/ 	.byte	0x01, 0x41
	.zero		2


	//----- nvinfo : EIATTR_SPARSE_MMA_MASK
	.align		4
        /*0108*/ 	.byte	0x03, 0x50
        /*010a*/ 	.short	0x0000


	//----- nvinfo : EIATTR_TCGEN05_1CTA_USED
	.align		4
        /*010c*/ 	.byte	0x01, 0x51
	.zero		2


	//----- nvinfo : EIATTR_MAXREG_COUNT
	.align		4
        /*0110*/ 	.byte	0x03, 0x1b
        /*0112*/ 	.short	0x00ff


	//----- nvinfo : EIATTR_NUM_BARRIERS
	.align		4
        /*0114*/ 	.byte	0x02, 0x4c
        /*0116*/ 	.byte	0x01
	.zero		1


	//----- nvinfo : EIATTR_ANNOTATIONS
	.align		4
        /*0118*/ 	.byte	0x04, 0x55
        /*011a*/ 	.short	(.L_50 - .L_49)


	//   ....[0]....
.L_49:
        /*011c*/ 	.word	0x00000001
        /*0120*/ 	.byte	0x30, 0x0c, 0x00, 0x00, 0x01, 0x00, 0x00, 0x00, 0x70, 0x1b, 0x00, 0x00, 0x01, 0x00, 0x00, 0x00
        /* <DEDUP_REMOVED lines=200> */
        /*0db0*/ 	.byte	0x90, 0xf3, 0x00, 0x00, 0x01, 0x00, 0x00, 0x00, 0xe0, 0xfb, 0x00, 0x00


	//----- nvinfo : EIATTR_INT_WARP_WIDE_INSTR_OFFSETS
	.align		4
.L_50:
        /*0dbc*/ 	.byte	0x04, 0x31
        /*0dbe*/ 	.short	(.L_52 - .L_51)


	//   ....[0]....
.L_51:
        /*0dc0*/ 	.word	0x00001dc0


	//   ....[1]....
        /*0dc4*/ 	.word	0x00001dd0


	//   ....[2]....
        /*0dc8*/ 	.word	0x000069c0


	//   ....[3]....
        /*0dcc*/ 	.word	0x00011380


	//   ....[4]....
        /*0dd0*/ 	.word	0x000113d0


	//----- nvinfo : EIATTR_COOP_GROUP_MASK_REGIDS
	.align		4
.L_52:
        /*0dd4*/ 	.byte	0x04, 0x29
        /*0dd6*/ 	.short	(.L_54 - .L_53)


	//   ....[0]....
.L_53:
        /*0dd8*/ 	.word	0xffffffff


	//   ....[1]....
        /*0ddc*/ 	.word	0xffffffff


	//   ....[2]....
        /*0de0*/ 	.word	0xffffffff


	//   ....[3]....
        /*0de4*/ 	.word	0xffffffff


	//----- nvinfo : EIATTR_COOP_GROUP_INSTR_OFFSETS
	.align		4
.L_54:
        /*0de8*/ 	.byte	0x04, 0x28
        /*0dea*/ 	.short	(.L_56 - .L_55)


	//   ....[0]....
.L_55:
        /*0dec*/ 	.word	0x00000080


	//   ....[1]....
        /*0df0*/ 	.word	0x00000340


	//   ....[2]....
        /*0df4*/ 	.word	0x00011210


	//   ....[3]....
        /*0df8*/ 	.word	0x00011480


	//----- nvinfo : EIATTR_VRC_CTA_INIT_COUNT
	.align		4
.L_56:
        /*0dfc*/ 	.byte	0x02, 0x4a
        /*0dfe*/ 	.byte	0x80
	.zero		1


	//----- nvinfo : EIATTR_MBARRIER_INSTR_OFFSETS
	.align		4
        /*0e00*/ 	.byte	0x04, 0x39
        /*0e02*/ 	.short	(.L_58 - .L_57)


	//   ....[0]....
.L_57:
        /*0e04*/ 	.word	0x00001f90
        /*0e08*/ 	.word	0x000000ff
        /*0e0c*/ 	.word	0x00000000
        /*0e10*/ 	.short	0x0100
        /*0e12*/ 	.byte	0x06
	.zero		1


	//   ....[1]....
        /*0e14*/ 	.word	0x00006a00
        /*0e18*/ 	.word	0x000000ff
        /*0e1c*/ 	.word	0x00008008
        /*0e20*/ 	.short	0x0100
        /*0e22*/ 	.byte	0x09
	.zero		1


	//   ....[2]....
        /*0e24*/ 	.word	0x0000b650
        /*0e28*/ 	.word	0x000000ff
        /*0e2c*/ 	.word	0x00000000
        /*0e30*/ 	.short	0x010a
        /*0e32*/ 	.byte	0x06
	.zero		1


	//   ....[3]....
        /*0e34*/ 	.word	0x0000fbc0
        /*0e38*/ 	.word	0x000000ff
        /*0e3c*/ 	.word	0x00000000
        /*0e40*/ 	.short	0x010a
        /*0e42*/ 	.byte	0x06
	.zero		1


	//   ....[4]....
        /*0e44*/ 	.word	0x0000fc50
        /*0e48*/ 	.word	0x000000ff
        /*0e4c*/ 	.word	0x00008000
        /*0e50*/ 	.short	0x0108
        /*0e52*/ 	.byte	0x09
	.zero		1


	//   ....[5]....
        /*0e54*/ 	.word	0x0000fcf0
        /*0e58*/ 	.word	0x000000ff
        /*0e5c*/ 	.word	0x00008008
        /*0e60*/ 	.short	0x0108
        /*0e62*/ 	.byte	0x09
	.zero		1


	//   ....[6]....
        /*0e64*/ 	.word	0x000114a0
        /*0e68*/ 	.word	0x000000ff
        /*0e6c*/ 	.word	0x00000000
        /*0e70*/ 	.short	0x010a
        /*0e72*/ 	.byte	0x06
	.zero		1


	//   ....[7]....
        /*0e74*/ 	.word	0x000114d0
        /*0e78*/ 	.word	0x000000ff
        /*0e7c*/ 	.word	0x00000000
        /*0e80*/ 	.short	0x010a
        /*0e82*/ 	.byte	0x06
	.zero		1


	//----- nvinfo : EIATTR_NUM_MBARRIERS
	.align		4
.L_58:
        /*0e84*/ 	.byte	0x03, 0x38
        /*0e86*/ 	.short	0x0002


	//----- nvinfo : EIATTR_EXIT_INSTR_OFFSETS
	.align		4
        /*0e88*/ 	.byte	0x04, 0x1c
        /*0e8a*/ 	.short	(.L_60 - .L_59)


	//   ....[0]....
.L_59:
        /*0e8c*/ 	.word	0x00011490


	//----- nvinfo : EIATTR_REQNTID
	.align		4
.L_60:
        /*0e90*/ 	.byte	0x04, 0x10
        /*0e92*/ 	.short	(.L_62 - .L_61)
.L_61:
        /*0e94*/ 	.word	0x00000080
        /*0e98*/ 	.word	0x00000001
        /*0e9c*/ 	.word	0x00000001


	//----- nvinfo : EIATTR_CRS_STACK_SIZE
	.align		4
.L_62:
        /*0ea0*/ 	.byte	0x04, 0x1e
        /*0ea2*/ 	.short	(.L_64 - .L_63)
.L_63:
        /*0ea4*/ 	.word	0x00000000


	//----- nvinfo : EIATTR_CBANK_PARAM_SIZE
	.align		4
.L_64:
        /*0ea8*/ 	.byte	0x03, 0x19
        /*0eaa*/ 	.short	0x0050


	//----- nvinfo : EIATTR_PARAM_CBANK
	.align		4
        /*0eac*/ 	.byte	0x04, 0x0a
        /*0eae*/ 	.short	(.L_66 - .L_65)
	.align		4
.L_65:
        /*0eb0*/ 	.word	index@(.nv.constant0.matmul_kernel)
        /*0eb4*/ 	.short	0x0380
        /*0eb6*/ 	.short	0x0050


	//----- nvinfo : EIATTR_SW_WAR
	.align		4
.L_66:
        /*0eb8*/ 	.byte	0x04, 0x36
        /*0eba*/ 	.short	(.L_68 - .L_67)
.L_67:
        /*0ebc*/ 	.word	0x00000008
.L_68:


//--------------------- .nv.compat                --------------------------
	.section	.nv.compat,"",@"SHT_CUDA_COMPAT_INFO"
	.align	4
        /*0000*/ 	.byte	0x02, 0x02, 0x02, 0x00, 0x02, 0x05, 0x05, 0x00, 0x02, 0x03, 0x00, 0x00, 0x02, 0x06, 0x01, 0x00


//--------------------- .nv.callgraph             --------------------------
	.section	.nv.callgraph,"",@"SHT_CUDA_CALLGRAPH"
	.align	4
	.sectionentsize	8
	.align		4
        /*0000*/ 	.word	0x00000000
	.align		4
        /*0004*/ 	.word	0xffffffff
	.align		4
        /*0008*/ 	.word	0x00000000
	.align		4
        /*000c*/ 	.word	0xfffffffe
	.align		4
        /*0010*/ 	.word	0x00000000
	.align		4
        /*0014*/ 	.word	0xfffffffd
	.align		4
        /*0018*/ 	.word	0x00000000
	.align		4
        /*001c*/ 	.word	0xfffffffc


//--------------------- .text.matmul_kernel       --------------------------
	.section	.text.matmul_kernel,"ax",@progbits
	.align	128
        .global         matmul_kernel
        .type           matmul_kernel,@function
        .size           matmul_kernel,(.L_x_20 - matmul_kernel)
        .other          matmul_kernel,@"STO_CUDA_ENTRY STV_DEFAULT"
matmul_kernel:
.text.matmul_kernel:
[----:B------:R-:W0:Y:S01]  /*0000*/  LDC R1, c[0x0][0x37c] ;  /* 0x0000df00ff017b82 */ /* 0x000e220000000800 */
[----:B------:R-:W1:Y:S01]  /*0010*/  S2R R0, SR_TID.X ;  /* 0x0000000000007919 */ /* 0x000e620000002100 */
[----:B0-----:R-:W-:Y:S01]  /*0020*/  VIADD R1, R1, 0xfffffe38 ;  /* 0xfffffe3801017836 */ /* 0x001fe20000000000 */
[----:B------:R-:W0:Y:S01]  /*0030*/  LDCU.64 UR20, c[0x0][0x358] ;  /* 0x00006b00ff1477ac */ /* 0x000e220008000a00 */
[----:B-1----:R-:W-:-:S13]  /*0040*/  ISETP.GE.U32.AND P0, PT, R0, 0x20, PT ;  /* 0x000000200000780c */ /* 0x002fda0003f06070 */
[----:B------:R-:W-:Y:S02]  /*0050*/  VOTEU.ANY UP0, P0 ;  /* 0x0000000000ff7886 */ /* 0x000fe40000000100 */
[----:B------:R-:W-:Y:S05]  /*0060*/  BRA.U UP0, `(.L_x_0) ;  /* 0x0000000100b87547 */ /* 0x000fea000b800000 */
[----:B------:R-:W1:Y:S01]  /*0070*/  S2UR UR6, SR_CgaCtaId ;  /* 0x00000000000679c3 */ /* 0x000e620000008800 */
[----:B------:R-:W-:Y:S01]  /*0080*/  NOP ;  /* 0x0000000000007918 */ /* 0x000fe20000000000 */
[----:B------:R-:W-:Y:S02]  /*0090*/  UMOV UR4, 0x40 ;  /* 0x0000004000047882 */ /* 0x000fe40000000000 */
[----:B-1----:R-:W-:-:S09]  /*00a0*/  ULEA UR4, UR6, UR4, 0x18 ;  /* 0x0000000406047291 */ /* 0x002fd2000f8ec0ff */
[----:B------:R-:W1:Y:S01]  /*00b0*/  LDS.U8 R0, [UR4] ;  /* 0x00000004ff007984 */ /* 0x000e620008000000 */
[----:B------:R-:W-:Y:S02]  /*00c0*/  UMOV UR4, 0x400 ;  /* 0x0000040000047882 */ /* 0x000fe40000000000 */
[----:B------:R-:W-:Y:S01]  /*00d0*/  ULEA UR4, UR6, UR4, 0x18 ;  /* 0x0000000406047291 */ /* 0x000fe2000f8ec0ff */
[----:B-1----:R-:W-:-:S13]  /*00e0*/  ISETP.NE.AND P0, PT, R0, RZ, PT ;  /* 0x000000ff0000720c */ /* 0x002fda0003f05270 */
[----:B------:R-:W-:Y:S05]  /*00f0*/  @P0 BRA `(.L_x_1) ;  /* 0x00000000007c0947 */ /* 0x000fea0003800000 */
[----:B------:R-:W-:-:S13]  /*0100*/  ELECT P0, URZ, PT ;  /* 0x0000000000ff782f */ /* 0x000fda0003800000 */
[----:B------:R-:W-:Y:S05]  /*0110*/  @!P0 BRA `(.L_x_2) ;  /* 0x0000000000848947 */ /* 0x000fea0003800000 */
[----:B------:R-:W-:Y:S01]  /*0120*/  UMOV UR5, 0x2 ;  /* 0x0000000200057882 */ /* 0x000fe20000000000 */
[----:B------:R-:W-:Y:S02]  /*0130*/  IMAD.MOV.U32 R4, RZ, RZ, 0x1 ;  /* 0x00000001ff047424 */ /* 0x000fe400078e00ff */
[----:B------:R-:W-:Y:S02]  /*0140*/  IMAD.MOV.U32 R5, RZ, RZ, 0x3 ;  /* 0x00000003ff057424 */ /* 0x000fe400078e00ff */
[----:B------:R-:W-:Y:S04]  /*0150*/  DEPBAR.LE SB1, 0x36 ;  /* 0x00009d800000791a */ /* 0x000fe80000000000 */
[----:B------:R-:W1:Y:S02]  /*0160*/  UTCATOMSWS.FIND_AND_SET.ALIGN UP1, UR5, UR5 ;  /* 0x00000005000575e3 */ /* 0x000e640008020800 */
[----:B-1----:R-:W-:-:S04]  /*0170*/  PLOP3.LUT P0, PT, PT, PT, UP1, 0x80, 0x8 ;  /* 0x000000000008781c */ /* 0x002fc80003f0f018 */
[----:B------:R-:W-:-:S04]  /*0180*/  SEL R0, RZ, 0xffffffff, !P0 ;  /* 0xffffffffff007807 */ /* 0x000fc80004000000 */
[----:B------:R-:W-:Y:S01]  /*0190*/  ISETP.NE.AND P0, PT, R0, RZ, PT ;  /* 0x000000ff0000720c */ /* 0x000fe20003f05270 */
[----:B------:R-:W-:-:S12]  /*01a0*/  IMAD.U32 R0, RZ, RZ, UR5 ;  /* 0x00000005ff007e24 */ /* 0x000fd8000f8e00ff */
[----:B------:R-:W-:Y:S05]  /*01b0*/  @P0 BRA `(.L_x_3) ;  /* 0x0000000000240947 */ /* 0x000fea0003800000 */
.L_x_4:
[----:B------:R-:W-:Y:S05]  /*01c0*/  NANOSLEEP 0x64 ;  /* 0x000000640000795d */ /* 0x000fea0003800000 */
[----:B------:R-:W-:-:S05]  /*01d0*/  UMOV UR5, 0x2 ;  /* 0x0000000200057882 */ /* 0x000fca0000000000 */
[----:B------:R-:W-:Y:S04]  /*01e0*/  DEPBAR.LE SB1, 0x36 ;  /* 0x00009d800000791a */ /* 0x000fe80000000000 */
[----:B------:R-:W1:Y:S02]  /*01f0*/  UTCATOMSWS.FIND_AND_SET.ALIGN UP1, UR5, UR5 ;  /* 0x00000005000575e3 */ /* 0x000e640008020800 */
[----:B-1----:R-:W-:-:S04]  /*0200*/  PLOP3.LUT P0, PT, PT, PT, UP1, 0x80, 0x8 ;  /* 0x000000000008781c */ /* 0x002fc80003f0f018 */
[----:B------:R-:W-:-:S04]  /*0210*/  SEL R0, RZ, 0xffffffff, !P0 ;  /* 0xffffffffff007807 */ /* 0x000fc80004000000 */
[----:B------:R-:W-:Y:S01]  /*0220*/  ISETP.NE.AND P0, PT, R0, RZ, PT ;  /* 0x000000ff0000720c */ /* 0x000fe20003f05270 */
[----:B------:R-:W-:-:S12]  /*0230*/  IMAD.U32 R0, RZ, RZ, UR5 ;  /* 0x00000005ff007e24 */ /* 0x000fd8000f8e00ff */
[----:B------:R-:W-:Y:S05]  /*0240*/  @!P0 BRA `(.L_x_4) ;  /* 0xfffffffc00dc8947 */ /* 0x000fea000383ffff */
.L_x_3:
[C---:B------:R-:W-:Y:S01]  /*0250*/  VIADD R3, R0.reuse, 0x10 ;  /* 0x0000001000037836 */ /* 0x040fe20000000000 */
[----:B------:R-:W-:Y:S01]  /*0260*/  UMOV UR5, 0x50 ;  /* 0x0000005000057882 */ /* 0x000fe20000000000 */
[----:B------:R-:W-:Y:S01]  /*0270*/  SHF.L.U32 R2, R5, R0, RZ ;  /* 0x0000000005027219 */ /* 0x000fe200000006ff */
[----:B------:R-:W-:Y:S01]  /*0280*/  ULEA UR5, UR6, UR5, 0x18 ;  /* 0x0000000506057291 */ /* 0x000fe2000f8ec0ff */
[----:B------:R-:W-:Y:S01]  /*0290*/  IMAD.SHL.U32 R0, R0, 0x20, RZ ;  /* 0x0000002000007824 */ /* 0x000fe200078e00ff */
[----:B------:R-:W-:-:S04]  /*02a0*/  SHF.L.U32 R3, R4, R3, RZ ;  /* 0x0000000304037219 */ /* 0x000fc800000006ff */
[----:B------:R-:W-:-:S05]  /*02b0*/  LOP3.LUT R2, R3, R2, RZ, 0xfc, !PT ;  /* 0x0000000203027212 */ /* 0x000fca00078efcff */
[----:B------:R1:W-:Y:S04]  /*02c0*/  ATOMS.OR RZ, [UR5], R2 ;  /* 0x00000002ffff798c */ /* 0x0003e8000b000005 */
[----:B------:R1:W-:Y:S01]  /*02d0*/  STS [UR4], R0 ;  /* 0x00000000ff007988 */ /* 0x0003e20008000804 */
[----:B------:R-:W-:Y:S05]  /*02e0*/  BRA `(.L_x_2) ;  /* 0x0000000000107947 */ /* 0x000fea0003800000 */
.L_x_1:
[----:B------:R-:W-:Y:S01]  /*02f0*/  IMAD.MOV.U32 R0, RZ, RZ, -0x1 ;  /* 0xffffffffff007424 */ /* 0x000fe200078e00ff */
[----:B------:R-:W-:-:S04]  /*0300*/  MOV R2, 0x330 ;  /* 0x0000033000027802 */ /* 0x000fc80000000f00 */
[----:B------:R1:W-:Y:S03]  /*0310*/  STS [UR4], R0 ;  /* 0x00000000ff007988 */ /* 0x0003e60008000804 */
[----:B01----:R-:W-:Y:S05]  /*0320*/  CALL.REL.NOINC `($__internal_1_$__cuda_sm10x_tcgen05_guardrail_trap_phase_invalid_during_alloc) ;  /* 0x0000011000807944 */ /* 0x003fea0003c00000 */
.L_x_2:
[----:B------:R-:W-:Y:S05]  /*0330*/  WARPSYNC.ALL ;  /* 0x0000000000007948 */ /* 0x000fea0003800000 */
[----:B------:R-:W-:Y:S01]  /*0340*/  NOP ;  /* 0x0000000000007918 */ /* 0x000fe20000000000 */
.L_x_0:
[----:B------:R-:W2:Y:S08]  /*0350*/  LDC.64 R100, c[0x0][0x398] ;  /* 0x0000e600ff647b82 */ /* 0x000eb00000000a00 */
[----:B------:R-:W3:Y:S02]  /*0360*/  S2UR UR5, SR_CgaSize ;  /* 0x00000000000579c3 */ /* 0x000ee40000008a00 */
[----:B---3--:R-:W-:-:S12]  /*0370*/  UIMAD UR5, UR5, -0xa0, URZ ;  /* 0xffffff60050578a4 */ /* 0x008fd8000f8e02ff */
[----:B------:R-:W3:Y:S01]  /*0380*/  LDCU UR5, c[0x0][UR5+0x2b0] ;  /* 0x00005600050577ac */ /* 0x000ee20008000800 */
[----:B------:R-:W4:Y:S01]  /*0390*/  S2R R13, SR_TID.X ;  /* 0x00000000000d7919 */ /* 0x000f220000002100 */
[----:B------:R-:W-:Y:S01]  /*03a0*/  UMOV UR9, 0x400 ;  /* 0x0000040000097882 */ /* 0x000fe20000000000 */
[----:B------:R-:W5:Y:S01]  /*03b0*/  LDCU UR22, c[0x0][0x3a0] ;  /* 0x00007400ff1677ac */ /* 0x000f620008000800 */
[----:B------:R-:W1:Y:S01]  /*03c0*/  S2UR UR4, SR_CTAID.X ;  /* 0x00000000000479c3 */ /* 0x000e620000002500 */
[----:B------:R-:W0:Y:S01]  /*03d0*/  LDCU.64 UR12, c[0x0][0x3a8] ;  /* 0x00007500ff0c77ac */ /* 0x000e220008000a00 */
[----:B------:R-:W1:Y:S01]  /*03e0*/  LDCU UR14, c[0x0][0x3a4] ;  /* 0x00007480ff0e77ac */ /* 0x000e620008000800 */
[----:B------:R-:W-:Y:S01]  /*03f0*/  UMOV UR7, 0x1 ;  /* 0x0000000100077882 */ /* 0x000fe20000000000 */
[----:B------:R-:W1:Y:S02]  /*0400*/  LDCU.128 UR16, c[0x0][0x380] ;  /* 0x00007000ff1077ac */ /* 0x000e640008000c00 */
[----:B-12---:R-:W-:Y:S01]  /*0410*/  VIADD R0, R101, 0x3f ;  /* 0x0000003f65007836 */ /* 0x006fe20000000000 */
[----:B------:R-:W-:Y:S01]  /*0420*/  IABS R77, R101 ;  /* 0x00000065004d7213 */ /* 0x000fe20000000000 */
[----:B-----5:R-:W-:Y:S01]  /*0430*/  UIADD3 UR24, UPT, UPT, UR22, 0x7f, URZ ;  /* 0x0000007f16187890 */ /* 0x020fe2000fffe0ff */
[----:B0-----:R-:W-:-:S02]  /*0440*/  IMAD.U32 R32, RZ, RZ, UR12 ;  /* 0x0000000cff207e24 */ /* 0x001fc4000f8e00ff */
[----:B------:R-:W-:Y:S01]  /*0450*/  SHF.R.S32.HI R3, RZ, 0x1f, R0 ;  /* 0x0000001fff037819 */ /* 0x000fe20000011400 */
[----:B------:R-:W-:Y:S01]  /*0460*/  UISETP.GT.AND UP1, UPT, UR24, 0x7f, UPT ;  /* 0x0000007f1800788c */ /* 0x000fe2000bf24270 */
[----:B------:R-:W-:Y:S01]  /*0470*/  IMAD.U32 R59, RZ, RZ, UR12 ;  /* 0x0000000cff3b7e24 */ /* 0x000fe2000f8e00ff */
[----:B------:R-:W-:Y:S02]  /*0480*/  I2FP.F32.U32 R5, UR4 ;  /* 0x0000000400057c45 */ /* 0x000fe40008201000 */
[----:B------:R-:W-:Y:S02]  /*0490*/  LEA.HI R3, R3, R0, RZ, 0x6 ;  /* 0x0000000003037211 */ /* 0x000fe400078f30ff */
[----:B----4-:R-:W-:Y:S01]  /*04a0*/  SHF.R.U32.HI R8, RZ, 0x5, R13 ;  /* 0x00000005ff087819 */ /* 0x010fe2000001160d */
[----:B---3--:R-:W-:Y:S01]  /*04b0*/  FMUL R5, R5, UR5 ;  /* 0x0000000505057c20 */ /* 0x008fe20008400000 */
[----:B------:R-:W-:Y:S01]  /*04c0*/  SHF.R.S32.HI R3, RZ, 0x6, R3 ;  /* 0x00000006ff037819 */ /* 0x000fe20000011403 */
[----:B------:R-:W0:Y:S01]  /*04d0*/  S2UR UR5, SR_CgaCtaId ;  /* 0x00000000000579c3 */ /* 0x000e220000008800 */
[----:B------:R-:W-:-:S03]  /*04e0*/  R2UR UR11, R8 ;  /* 0x00000000080b72ca */ /* 0x000fc600000e0000 */
[----:B------:R-:W-:Y:S01]  /*04f0*/  IMAD.SHL.U32 R4, R3, 0x8, RZ ;  /* 0x0000000803047824 */ /* 0x000fe200078e00ff */
[----:B------:R-:W-:Y:S04]  /*0500*/  F2I.U32.TRUNC.NTZ R5, R5 ;  /* 0x0000000500057305 */ /* 0x000fe8000020f000 */
[----:B------:R-:W-:-:S04]  /*0510*/  IABS R7, R4 ;  /* 0x0000000400077213 */ /* 0x000fc80000000000 */
[----:B------:R-:W1:Y:S01]  /*0520*/  I2F.RP R0, R7 ;  /* 0x0000000700007306 */ /* 0x000e620000209400 */
[----:B0-----:R-:W-:Y:S01]  /*0530*/  ULEA UR9, UR5, UR9, 0x18 ;  /* 0x0000000905097291 */ /* 0x001fe2000f8ec0ff */
[----:B------:R-:W-:Y:S01]  /*0540*/  BAR.SYNC.DEFER_BLOCKING 0x0 ;  /* 0x0000000000007b1d */ /* 0x000fe20000010000 */
[----:B------:R-:W-:Y:S02]  /*0550*/  USHF.L.U32 UR4, UR5, 0x6, URZ ;  /* 0x0000000605047899 */ /* 0x000fe400080006ff */
[----:B------:R-:W-:-:S03]  /*0560*/  UIADD3 UR6, UPT, UPT, UR9, 0x8000, URZ ;  /* 0x0000800009067890 */ /* 0x000fc6000fffe0ff */
[----:B-1----:R-:W0:Y:S01]  /*0570*/  MUFU.RCP R0, R0 ;  /* 0x0000000000007308 */ /* 0x002e220000001000 */
[----:B------:R-:W-:Y:S01]  /*0580*/  IMAD.U32 R8, RZ, RZ, UR4 ;  /* 0x00000004ff087e24 */ /* 0x000fe2000f8e00ff */
[----:B------:R-:W-:-:S04]  /*0590*/  USHF.L.U32 UR4, UR11, 0x15, URZ ;  /* 0x000000150b047899 */ /* 0x000fc800080006ff */
[----:B------:R-:W-:Y:S01]  /*05a0*/  ULOP3.LUT UR4, UR4, 0x600000, URZ, 0xc0, !UPT ;  /* 0x0060000004047892 */ /* 0x000fe2000f8ec0ff */
[----:B0-----:R-:W-:Y:S01]  /*05b0*/  VIADD R2, R0, 0xffffffe ;  /* 0x0ffffffe00027836 */ /* 0x001fe20000000000 */
[----:B------:R-:W-:Y:S01]  /*05c0*/  IABS R0, R5 ;  /* 0x0000000500007213 */ /* 0x000fe20000000000 */
[----:B------:R-:W0:Y:S02]  /*05d0*/  LDS R11, [UR9] ;  /* 0x00000009ff0b7984 */ /* 0x000e240008000800 */
[----:B------:R1:W2:Y:S02]  /*05e0*/  F2I.FTZ.U32.TRUNC.NTZ R3, R2 ;  /* 0x0000000200037305 */ /* 0x0002a4000021f000 */
[----:B-1----:R-:W-:Y:S02]  /*05f0*/  IMAD.MOV.U32 R2, RZ, RZ, RZ ;  /* 0x000000ffff027224 */ /* 0x002fe400078e00ff */
[----:B--2---:R-:W-:-:S04]  /*0600*/  IMAD.MOV R6, RZ, RZ, -R3 ;  /* 0x000000ffff067224 */ /* 0x004fc800078e0a03 */
[----:B------:R-:W-:Y:S01]  /*0610*/  IMAD R9, R6, R7, RZ ;  /* 0x0000000706097224 */ /* 0x000fe200078e02ff */
[----:B------:R-:W-:-:S03]  /*0620*/  IABS R6, R4 ;  /* 0x0000000400067213 */ /* 0x000fc60000000000 */
[----:B------:R-:W-:-:S04]  /*0630*/  IMAD.HI.U32 R3, R3, R9, R2 ;  /* 0x0000000903037227 */ /* 0x000fc800078e0002 */
[----:B------:R-:W-:Y:S02]  /*0640*/  IMAD.MOV R2, RZ, RZ, -R6 ;  /* 0x000000ffff027224 */ /* 0x000fe400078e0a06 */
[----:B------:R-:W-:-:S04]  /*0650*/  IMAD.HI.U32 R3, R3, R0, RZ ;  /* 0x0000000003037227 */ /* 0x000fc800078e00ff */
[----:B------:R-:W-:Y:S01]  /*0660*/  IMAD R0, R3, R2, R0 ;  /* 0x0000000203007224 */ /* 0x000fe200078e0200 */
[----:B------:R-:W-:Y:S04]  /*0670*/  BAR.SYNC.DEFER_BLOCKING 0x0 ;  /* 0x0000000000007b1d */ /* 0x000fe80000010000 */
[----:B------:R-:W-:Y:S02]  /*0680*/  ISETP.GT.U32.AND P1, PT, R7, R0, PT ;  /* 0x000000000700720c */ /* 0x000fe40003f24070 */
[----:B0-----:R-:W-:-:S11]  /*0690*/  R2UR UR8, R11 ;  /* 0x000000000b0872ca */ /* 0x001fd600000e0000 */
[----:B------:R-:W-:Y:S02]  /*06a0*/  @!P1 IMAD.IADD R0, R0, 0x1, -R7 ;  /* 0x0000000100009824 */ /* 0x000fe400078e0a07 */
[----:B------:R-:W-:Y:S01]  /*06b0*/  @!P1 VIADD R3, R3, 0x1 ;  /* 0x0000000103039836 */ /* 0x000fe20000000000 */
[----:B------:R-:W-:Y:S01]  /*06c0*/  ISETP.NE.AND P1, PT, R4, RZ, PT ;  /* 0x000000ff0400720c */ /* 0x000fe20003f25270 */
[----:B------:R-:W-:Y:S01]  /*06d0*/  UIADD3 UR10, UPT, UPT, UR8, UR4, URZ ;  /* 0x00000004080a7290 */ /* 0x000fe2000fffe0ff */
[----:B------:R-:W-:Y:S02]  /*06e0*/  ISETP.GE.U32.AND P0, PT, R0, R7, PT ;  /* 0x000000070000720c */ /* 0x000fe40003f06070 */
[----:B------:R-:W-:-:S04]  /*06f0*/  LOP3.LUT R0, R5, R4, RZ, 0x3c, !PT ;  /* 0x0000000405007212 */ /* 0x000fc800078e3cff */
[----:B------:R-:W-:Y:S01]  /*0700*/  ISETP.GE.AND P2, PT, R0, RZ, PT ;  /* 0x000000ff0000720c */ /* 0x000fe20003f46270 */
[----:B------:R-:W-:-:S06]  /*0710*/  VIADD R0, R100, 0xff ;  /* 0x000000ff64007836 */ /* 0x000fcc0000000000 */
[----:B------:R-:W-:-:S04]  /*0720*/  @P0 VIADD R3, R3, 0x1 ;  /* 0x0000000103030836 */ /* 0x000fc80000000000 */
[----:B------:R-:W-:Y:S01]  /*0730*/  IMAD.MOV.U32 R2, RZ, RZ, R3 ;  /* 0x000000ffff027224 */ /* 0x000fe200078e0003 */
[----:B------:R-:W-:-:S03]  /*0740*/  SHF.R.S32.HI R3, RZ, 0x1f, R0 ;  /* 0x0000001fff037819 */ /* 0x000fc60000011400 */
[----:B------:R-:W-:Y:S01]  /*0750*/  @!P2 IMAD.MOV R2, RZ, RZ, -R2 ;  /* 0x000000ffff02a224 */ /* 0x000fe200078e0a02 */
[----:B------:R-:W-:Y:S02]  /*0760*/  @!P1 LOP3.LUT R2, RZ, R4, RZ, 0x33, !PT ;  /* 0x00000004ff029212 */ /* 0x000fe400078e33ff */
[----:B------:R-:W-:-:S03]  /*0770*/  LEA.HI R3, R3, R0, RZ, 0x8 ;  /* 0x0000000003037211 */ /* 0x000fc600078f40ff */
[----:B------:R-:W-:Y:S02]  /*0780*/  IMAD.SHL.U32 R12, R2, 0x8, RZ ;  /* 0x00000008020c7824 */ /* 0x000fe400078e00ff */
[----:B------:R-:W-:-:S03]  /*0790*/  IMAD.MOV R2, RZ, RZ, -R2 ;  /* 0x000000ffff027224 */ /* 0x000fc600078e0a02 */
[----:B------:R-:W-:Y:S01]  /*07a0*/  LEA.HI.SX32 R3, R3, -R12, 0x18 ;  /* 0x8000000c03037211 */ /* 0x000fe200078fc2ff */
[----:B------:R-:W-:Y:S01]  /*07b0*/  IMAD R9, R4, R2, R5 ;  /* 0x0000000204097224 */ /* 0x000fe200078e0205 */
[----:B------:R-:W-:Y:S01]  /*07c0*/  IABS R4, R100 ;  /* 0x0000006400047213 */ /* 0x000fe20000000000 */
[----:B------:R-:W-:Y:S01]  /*07d0*/  IMAD.MOV.U32 R2, RZ, RZ, RZ ;  /* 0x000000ffff027224 */ /* 0x000fe200078e00ff */
[----:B------:R-:W-:-:S04]  /*07e0*/  VIMNMX R10, PT, PT, R3, 0x8, PT ;  /* 0x00000008030a7848 */ /* 0x000fc80003fe0100 */
[----:B------:R-:W-:-:S04]  /*07f0*/  IABS R6, R10 ;  /* 0x0000000a00067213 */ /* 0x000fc80000000000 */
[----:B------:R-:W0:Y:S08]  /*0800*/  I2F.RP R0, R6 ;  /* 0x0000000600007306 */ /* 0x000e300000209400 */
[----:B0-----:R-:W0:Y:S02]  /*0810*/  MUFU.RCP R0, R0 ;  /* 0x0000000000007308 */ /* 0x001e240000001000 */
[----:B0-----:R-:W-:-:S06]  /*0820*/  VIADD R3, R0, 0xffffffe ;  /* 0x0ffffffe00037836 */ /* 0x001fcc0000000000 */
[----:B------:R-:W0:Y:S02]  /*0830*/  F2I.FTZ.U32.TRUNC.NTZ R3, R3 ;  /* 0x0000000300037305 */ /* 0x000e24000021f000 */
[----:B0-----:R-:W-:-:S04]  /*0840*/  IMAD.MOV R7, RZ, RZ, -R3 ;  /* 0x000000ffff077224 */ /* 0x001fc800078e0a03 */
[----:B------:R-:W-:-:S04]  /*0850*/  IMAD R5, R7, R6, RZ ;  /* 0x0000000607057224 */ /* 0x000fc800078e02ff */
[----:B------:R-:W-:Y:S01]  /*0860*/  IMAD.HI.U32 R0, R3, R5, R2 ;  /* 0x0000000503007227 */ /* 0x000fe200078e0002 */
[----:B------:R-:W-:Y:S01]  /*0870*/  IABS R3, R9 ;  /* 0x0000000900037213 */ /* 0x000fe20000000000 */
[----:B------:R-:W0:Y:S01]  /*0880*/  I2F.RP R5, R77 ;  /* 0x0000004d00057306 */ /* 0x000e220000209400 */
[----:B------:R-:W-:-:S03]  /*0890*/  IABS R2, R10 ;  /* 0x0000000a00027213 */ /* 0x000fc60000000000 */
[----:B------:R-:W-:-:S04]  /*08a0*/  IMAD.HI.U32 R0, R0, R3, RZ ;  /* 0x0000000300007227 */ /* 0x000fc800078e00ff */
[----:B------:R-:W-:Y:S02]  /*08b0*/  IMAD.MOV R7, RZ, RZ, -R2 ;  /* 0x000000ffff077224 */ /* 0x000fe400078e0a02 */
[----:B------:R-:W-:Y:S02]  /*08c0*/  IMAD.MOV.U32 R2, RZ, RZ, R4 ;  /* 0x000000ffff027224 */ /* 0x000fe400078e0004 */
[----:B------:R-:W-:Y:S02]  /*08d0*/  IMAD R3, R0, R7, R3 ;  /* 0x0000000700037224 */ /* 0x000fe400078e0203 */
[----:B------:R-:W1:Y:S03]  /*08e0*/  I2F.RP R4, R2 ;  /* 0x0000000200047306 */ /* 0x000e660000209400 */
[----:B------:R-:W-:-:S05]  /*08f0*/  ISETP.GT.U32.AND P1, PT, R6, R3, PT ;  /* 0x000000030600720c */ /* 0x000fca0003f24070 */
[----:B0-----:R-:W0:Y:S08]  /*0900*/  MUFU.RCP R5, R5 ;  /* 0x0000000500057308 */ /* 0x001e300000001000 */
[----:B------:R-:W-:Y:S01]  /*0910*/  @!P1 IMAD.IADD R3, R3, 0x1, -R6 ;  /* 0x0000000103039824 */ /* 0x000fe200078e0a06 */
[----:B-1----:R-:W1:Y:S01]  /*0920*/  MUFU.RCP R4, R4 ;  /* 0x0000000400047308 */ /* 0x002e620000001000 */
[----:B------:R-:W-:Y:S01]  /*0930*/  @!P1 VIADD R0, R0, 0x1 ;  /* 0x0000000100009836 */ /* 0x000fe20000000000 */
[----:B------:R-:W-:-:S02]  /*0940*/  ISETP.NE.AND P1, PT, R10, RZ, PT ;  /* 0x000000ff0a00720c */ /* 0x000fc40003f25270 */
[----:B------:R-:W-:Y:S02]  /*0950*/  ISETP.GE.U32.AND P0, PT, R3, R6, PT ;  /* 0x000000060300720c */ /* 0x000fe40003f06070 */
[----:B------:R-:W-:Y:S01]  /*0960*/  LOP3.LUT R3, R9, R10, RZ, 0x3c, !PT ;  /* 0x0000000a09037212 */ /* 0x000fe200078e3cff */
[----:B0-----:R-:W-:Y:S01]  /*0970*/  VIADD R6, R5, 0xffffffe ;  /* 0x0ffffffe05067836 */ /* 0x001fe20000000000 */
[----:B------:R-:W-:Y:S02]  /*0980*/  SHF.R.U32.HI R5, RZ, 0x6, R13 ;  /* 0x00000006ff057819 */ /* 0x000fe4000001160d */
[----:B------:R-:W-:Y:S01]  /*0990*/  ISETP.GE.AND P2, PT, R3, RZ, PT ;  /* 0x000000ff0300720c */ /* 0x000fe20003f46270 */
[----:B------:R-:W0:Y:S01]  /*09a0*/  F2I.FTZ.U32.TRUNC.NTZ R7, R6 ;  /* 0x0000000600077305 */ /* 0x000e22000021f000 */
[----:B------:R-:W-:-:S05]  /*09b0*/  LOP3.LUT R3, R13, 0x3f, RZ, 0xc0, !PT ;  /* 0x0000003f0d037812 */ /* 0x000fca00078ec0ff */
[----:B------:R-:W-:Y:S01]  /*09c0*/  @P0 VIADD R0, R0, 0x1 ;  /* 0x0000000100000836 */ /* 0x000fe20000000000 */
[----:B------:R-:W-:Y:S01]  /*09d0*/  LOP3.LUT R8, R3, 0xc0, R8, 0xf8, !PT ;  /* 0x000000c003087812 */ /* 0x000fe200078ef808 */
[----:B-1----:R-:W-:Y:S01]  /*09e0*/  VIADD R4, R4, 0xffffffe ;  /* 0x0ffffffe04047836 */ /* 0x002fe20000000000 */
[----:B------:R-:W-:Y:S01]  /*09f0*/  PLOP3.LUT P0, PT, PT, PT, UP1, 0x80, 0x8 ;  /* 0x000000000008781c */ /* 0x000fe20003f0f018 */
[----:B------:R-:W-:Y:S01]  /*0a00*/  IMAD.MOV.U32 R3, RZ, RZ, R0 ;  /* 0x000000ffff037224 */ /* 0x000fe200078e0000 */
[----:B------:R-:W-:Y:S02]  /*0a10*/  SGXT.U32 R0, R5, 0x1 ;  /* 0x000000010500781a */ /* 0x000fe40000000000 */
[----:B------:R-:W1:Y:S01]  /*0a20*/  F2I.FTZ.U32.TRUNC.NTZ R5, R4 ;  /* 0x0000000400057305 */ /* 0x000e62000021f000 */
[----:B------:R-:W-:Y:S01]  /*0a30*/  @!P2 IMAD.MOV R3, RZ, RZ, -R3 ;  /* 0x000000ffff03a224 */ /* 0x000fe200078e0a03 */
[----:B------:R-:W-:Y:S01]  /*0a40*/  @!P1 LOP3.LUT R3, RZ, R10, RZ, 0x33, !PT ;  /* 0x0000000aff039212 */ /* 0x000fe200078e33ff */
[----:B0-----:R-:W-:Y:S01]  /*0a50*/  IMAD.MOV R6, RZ, RZ, -R7 ;  /* 0x000000ffff067224 */ /* 0x001fe200078e0a07 */
[----:B------:R-:W-:-:S03]  /*0a60*/  ISETP.LT.AND P0, PT, R0, UR22, P0 ;  /* 0x0000001600007c0c */ /* 0x000fc60008701270 */
[----:B------:R-:W-:Y:S02]  /*0a70*/  IMAD.SHL.U32 R0, R3, 0x40, RZ ;  /* 0x0000004003007824 */ /* 0x000fe400078e00ff */
[----:B------:R-:W-:Y:S02]  /*0a80*/  IMAD R87, R6, R77, RZ ;  /* 0x0000004d06577224 */ /* 0x000fe400078e02ff */
[----:B------:R-:W-:Y:S01]  /*0a90*/  IMAD.MOV R3, RZ, RZ, -R3 ;  /* 0x000000ffff037224 */ /* 0x000fe200078e0a03 */
[----:B------:R-:W-:Y:S01]  /*0aa0*/  IABS R112, R0 ;  /* 0x0000000000707213 */ /* 0x000fe20000000000 */
[----:B------:R-:W-:Y:S02]  /*0ab0*/  IMAD.MOV.U32 R6, RZ, RZ, RZ ;  /* 0x000000ffff067224 */ /* 0x000fe400078e00ff */
[----:B------:R-:W-:Y:S02]  /*0ac0*/  VIADD R83, R0, 0x2 ;  /* 0x0000000200537836 */ /* 0x000fe40000000000 */
[----:B------:R-:W-:-:S04]  /*0ad0*/  IMAD.HI.U32 R87, R7, R87, R6 ;  /* 0x0000005707577227 */ /* 0x000fc800078e0006 */
[----:B------:R-:W-:Y:S01]  /*0ae0*/  IMAD R3, R10, R3, R9 ;  /* 0x000000030a037224 */ /* 0x000fe200078e0209 */
[----:B------:R-:W-:Y:S01]  /*0af0*/  IABS R10, R83 ;  /* 0x00000053000a7213 */ /* 0x000fe20000000000 */
[----:B------:R-:W-:Y:S02]  /*0b00*/  VIADD R113, R0, 0x4 ;  /* 0x0000000400717836 */ /* 0x000fe40000000000 */
[----:B-1----:R-:W-:Y:S02]  /*0b10*/  IMAD.MOV R11, RZ, RZ, -R5 ;  /* 0x000000ffff0b7224 */ /* 0x002fe400078e0a05 */
[----:B------:R-:W-:-:S04]  /*0b20*/  IMAD.HI.U32 R9, R87, R10, RZ ;  /* 0x0000000a57097227 */ /* 0x000fc800078e00ff */
[----:B------:R-:W-:Y:S02]  /*0b30*/  IMAD.MOV R9, RZ, RZ, -R9 ;  /* 0x000000ffff097224 */ /* 0x000fe400078e0a09 */
[----:B------:R-:W-:Y:S02]  /*0b40*/  IMAD.MOV.U32 R4, RZ, RZ, RZ ;  /* 0x000000ffff047224 */ /* 0x000fe400078e00ff */
[----:B------:R-:W-:Y:S01]  /*0b50*/  IMAD R115, R77, R9, R10 ;  /* 0x000000094d737224 */ /* 0x000fe200078e020a */
[----:B------:R-:W-:Y:S01]  /*0b60*/  IABS R10, R113 ;  /* 0x00000071000a7213 */ /* 0x000fe20000000000 */
[----:B------:R-:W-:Y:S02]  /*0b70*/  IMAD R11, R11, R2, RZ ;  /* 0x000000020b0b7224 */ /* 0x000fe400078e02ff */
[----:B------:R-:W-:Y:S02]  /*0b80*/  VIADD R81, R0, 0x3 ;  /* 0x0000000300517836 */ /* 0x000fe40000000000 */
[----:B------:R-:W-:-:S03]  /*0b90*/  IMAD.HI.U32 R4, R5, R11, R4 ;  /* 0x0000000b05047227 */ /* 0x000fc600078e0004 */
[----:B------:R-:W-:Y:S01]  /*0ba0*/  IABS R116, R81 ;  /* 0x0000005100747213 */ /* 0x000fe20000000000 */
[----:B------:R-:W-:Y:S02]  /*0bb0*/  IMAD.IADD R3, R12, 0x1, R3 ;  /* 0x000000010c037824 */ /* 0x000fe400078e0203 */
[----:B------:R-:W-:-:S04]  /*0bc0*/  IMAD.HI.U32 R5, R87, R10, RZ ;  /* 0x0000000a57057227 */ /* 0x000fc800078e00ff */
[----:B------:R-:W-:Y:S02]  /*0bd0*/  IMAD R15, R3, 0x100, R8 ;  /* 0x00000100030f7824 */ /* 0x000fe400078e0208 */
[----:B------:R-:W-:Y:S02]  /*0be0*/  IMAD.MOV R5, RZ, RZ, -R5 ;  /* 0x000000ffff057224 */ /* 0x000fe400078e0a05 */
[----:B------:R-:W-:Y:S01]  /*0bf0*/  VIADD R160, R0, 0x8 ;  /* 0x0000000800a07836 */ /* 0x000fe20000000000 */
[----:B------:R-:W-:Y:S01]  /*0c00*/  IABS R9, R15 ;  /* 0x0000000f00097213 */ /* 0x000fe20000000000 */
[----:B------:R-:W-:Y:S01]  /*0c10*/  IMAD.HI.U32 R3, R87, R116, RZ ;  /* 0x0000007457037227 */ /* 0x000fe200078e00ff */
[----:B------:R-:W-:Y:S01]  /*0c20*/  ISETP.GE.AND P2, PT, R15, RZ, PT ;  /* 0x000000ff0f00720c */ /* 0x000fe20003f46270 */
[----:B------:R-:W-:Y:S02]  /*0c30*/  STL [R1+0x138], R15 ;  /* 0x0001380f01007387 */ /* 0x000fe40000100800 */
[----:B------:R-:W-:Y:S01]  /*0c40*/  IMAD R117, R77, R5, R10 ;  /* 0x000000054d757224 */ /* 0x000fe200078e020a */
[----:B------:R-:W-:Y:S01]  /*0c50*/  IABS R10, R160 ;  /* 0x000000a0000a7213 */ /* 0x000fe20000000000 */
[----:B------:R-:W-:-:S02]  /*0c60*/  IMAD.MOV R3, RZ, RZ, -R3 ;  /* 0x000000ffff037224 */ /* 0x000fc400078e0a03 */
[C---:B------:R-:W-:Y:S02]  /*0c70*/  VIADD R161, R0.reuse, 0x9 ;  /* 0x0000000900a17836 */ /* 0x040fe40000000000 */
[----:B------:R-:W-:Y:S02]  /*0c80*/  VIADD R159, R0, 0x7 ;  /* 0x00000007009f7836 */ /* 0x000fe40000000000 */
[----:B------:R-:W-:Y:S01]  /*0c90*/  IMAD R116, R77, R3, R116 ;  /* 0x000000034d747224 */ /* 0x000fe200078e0274 */
[----:B------:R-:W-:Y:S01]  /*0ca0*/  IABS R122, R161 ;  /* 0x000000a1007a7213 */ /* 0x000fe20000000000 */
[----:B------:R-:W-:Y:S01]  /*0cb0*/  IMAD.HI.U32 R3, R87, R10, RZ ;  /* 0x0000000a57037227 */ /* 0x000fe200078e00ff */
[----:B------:R-:W-:-:S03]  /*0cc0*/  IABS R120, R159 ;  /* 0x0000009f00787213 */ /* 0x000fc60000000000 */
[C---:B------:R-:W-:Y:S02]  /*0cd0*/  VIADD R85, R0.reuse, 0x1 ;  /* 0x0000000100557836 */ /* 0x040fe40000000000 */
[----:B------:R-:W-:Y:S02]  /*0ce0*/  IMAD.MOV R3, RZ, RZ, -R3 ;  /* 0x000000ffff037224 */ /* 0x000fe400078e0a03 */
[C---:B------:R-:W-:Y:S01]  /*0cf0*/  VIADD R166, R0.reuse, 0xe ;  /* 0x0000000e00a67836 */ /* 0x040fe20000000000 */
[----:B------:R-:W-:Y:S01]  /*0d00*/  IABS R114, R85 ;  /* 0x0000005500727213 */ /* 0x000fe20000000000 */
[----:B------:R-:W-:Y:S02]  /*0d10*/  VIADD R164, R0, 0xc ;  /* 0x0000000c00a47836 */ /* 0x000fe40000000000 */
[----:B------:R-:W-:-:S03]  /*0d20*/  IMAD.HI.U32 R5, R87, R122, RZ ;  /* 0x0000007a57057227 */ /* 0x000fc600078e00ff */
[----:B------:R-:W-:Y:S01]  /*0d30*/  IABS R14, R164 ;  /* 0x000000a4000e7213 */ /* 0x000fe20000000000 */
[----:B------:R-:W-:-:S04]  /*0d40*/  IMAD.HI.U32 R8, R87, R120, RZ ;  /* 0x0000007857087227 */ /* 0x000fc800078e00ff */
[C---:B------:R-:W-:Y:S01]  /*0d50*/  IMAD R121, R77.reuse, R3, R10 ;  /* 0x000000034d797224 */ /* 0x040fe200078e020a */
[----:B------:R-:W-:Y:S01]  /*0d60*/  IABS R10, R166 ;  /* 0x000000a6000a7213 */ /* 0x000fe20000000000 */
[----:B------:R-:W-:Y:S02]  /*0d70*/  IMAD.MOV R5, RZ, RZ, -R5 ;  /* 0x000000ffff057224 */ /* 0x000fe400078e0a05 */
[C---:B------:R-:W-:Y:S02]  /*0d80*/  VIADD R165, R0.reuse, 0xd ;  /* 0x0000000d00a57836 */ /* 0x040fe40000000000 */
[----:B------:R-:W-:Y:S02]  /*0d90*/  IMAD.MOV R8, RZ, RZ, -R8 ;  /* 0x000000ffff087224 */ /* 0x000fe400078e0a08 */
[----:B------:R-:W-:Y:S01]  /*0da0*/  VIADD R158, R0, 0x6 ;  /* 0x00000006009e7836 */ /* 0x000fe20000000000 */
[----:B------:R-:W-:Y:S01]  /*0db0*/  IABS R126, R165 ;  /* 0x000000a5007e7213 */ /* 0x000fe20000000000 */
[----:B------:R-:W-:-:S02]  /*0dc0*/  IMAD R122, R77, R5, R122 ;  /* 0x000000054d7a7224 */ /* 0x000fc400078e027a */
[----:B------:R-:W-:Y:S01]  /*0dd0*/  IMAD.HI.U32 R7, R87, R114, RZ ;  /* 0x0000007257077227 */ /* 0x000fe200078e00ff */
[----:B------:R-:W-:-:S03]  /*0de0*/  IABS R12, R158 ;  /* 0x0000009e000c7213 */ /* 0x000fc60000000000 */
[----:B------:R-:W-:Y:S02]  /*0df0*/  IMAD R120, R77, R8, R120 ;  /* 0x000000084d787224 */ /* 0x000fe400078e0278 */
[----:B------:R-:W-:Y:S02]  /*0e00*/  VIADD R175, R0, 0x11 ;  /* 0x0000001100af7836 */ /* 0x000fe40000000000 */
[----:B------:R-:W-:-:S03]  /*0e10*/  IMAD.HI.U32 R5, R87, R10, RZ ;  /* 0x0000000a57057227 */ /* 0x000fc600078e00ff */
[----:B------:R-:W-:Y:S01]  /*0e20*/  IABS R130, R175 ;  /* 0x000000af00827213 */ /* 0x000fe20000000000 */
[----:B------:R-:W-:-:S04]  /*0e30*/  IMAD.HI.U32 R8, R87, R14, RZ ;  /* 0x0000000e57087227 */ /* 0x000fc800078e00ff */
[----:B------:R-:W-:Y:S02]  /*0e40*/  IMAD.MOV R7, RZ, RZ, -R7 ;  /* 0x000000ffff077224 */ /* 0x000fe400078e0a07 */
[C---:B------:R-:W-:Y:S02]  /*0e50*/  VIADD R157, R0.reuse, 0x5 ;  /* 0x00000005009d7836 */ /* 0x040fe40000000000 */
[----:B------:R-:W-:Y:S02]  /*0e60*/  IMAD.MOV R5, RZ, RZ, -R5 ;  /* 0x000000ffff057224 */ /* 0x000fe400078e0a05 */
[----:B------:R-:W-:Y:S01]  /*0e70*/  VIADD R186, R0, 0x12 ;  /* 0x0000001200ba7836 */ /* 0x000fe20000000000 */
[----:B------:R-:W-:Y:S01]  /*0e80*/  IABS R118, R157 ;  /* 0x0000009d00767213 */ /* 0x000fe20000000000 */
[----:B------:R-:W-:-:S04]  /*0e90*/  IMAD.HI.U32 R6, R87, R112, RZ ;  /* 0x0000007057067227 */ /* 0x000fc800078e00ff */
[----:B------:R-:W-:Y:S02]  /*0ea0*/  IMAD.MOV R8, RZ, RZ, -R8 ;  /* 0x000000ffff087224 */ /* 0x000fe400078e0a08 */
[----:B------:R-:W-:-:S04]  /*0eb0*/  IMAD.HI.U32 R3, R87, R126, RZ ;  /* 0x0000007e57037227 */ /* 0x000fc800078e00ff */
[C---:B------:R-:W-:Y:S02]  /*0ec0*/  IMAD R114, R77.reuse, R7, R114 ;  /* 0x000000074d727224 */ /* 0x040fe400078e0272 */
[----:B------:R-:W-:Y:S01]  /*0ed0*/  IMAD R127, R77, R5, R10 ;  /* 0x000000054d7f7224 */ /* 0x000fe200078e020a */
[----:B------:R-:W-:Y:S01]  /*0ee0*/  IABS R10, R186 ;  /* 0x000000ba000a7213 */ /* 0x000fe20000000000 */
[----:B------:R-:W-:Y:S02]  /*0ef0*/  IMAD.MOV R6, RZ, RZ, -R6 ;  /* 0x000000ffff067224 */ /* 0x000fe400078e0a06 */
[----:B------:R-:W-:-:S04]  /*0f00*/  IMAD.HI.U32 R7, R87, R12, RZ ;  /* 0x0000000c57077227 */ /* 0x000fc800078e00ff */
[----:B------:R-:W-:Y:S02]  /*0f10*/  IMAD R125, R77, R8, R14 ;  /* 0x000000084d7d7224 */ /* 0x000fe400078e020e */
[----:B------:R-:W-:Y:S02]  /*0f20*/  IMAD.MOV R3, RZ, RZ, -R3 ;  /* 0x000000ffff037224 */ /* 0x000fe400078e0a03 */
[----:B------:R-:W-:Y:S02]  /*0f30*/  VIADD R198, R0, 0x16 ;  /* 0x0000001600c67836 */ /* 0x000fe40000000000 */
[----:B------:R-:W-:-:S03]  /*0f40*/  IMAD.HI.U32 R8, R87, R130, RZ ;  /* 0x0000008257087227 */ /* 0x000fc600078e00ff */
[----:B------:R-:W-:Y:S01]  /*0f50*/  IABS R14, R198 ;  /* 0x000000c6000e7213 */ /* 0x000fe20000000000 */
[C---:B------:R-:W-:Y:S02]  /*0f60*/  IMAD R112, R77.reuse, R6, R112 ;  /* 0x000000064d707224 */ /* 0x040fe400078e0270 */
[----:B------:R-:W-:Y:S02]  /*0f70*/  IMAD.MOV R7, RZ, RZ, -R7 ;  /* 0x000000ffff077224 */ /* 0x000fe400078e0a07 */
[----:B------:R-:W-:Y:S02]  /*0f80*/  VIADD R162, R0, 0xa ;  /* 0x0000000a00a27836 */ /* 0x000fe40000000000 */
[----:B------:R-:W-:Y:S02]  /*0f90*/  IMAD R126, R77, R3, R126 ;  /* 0x000000034d7e7224 */ /* 0x000fe400078e027e */
[----:B------:R-:W-:-:S04]  /*0fa0*/  IMAD.HI.U32 R6, R87, R118, RZ ;  /* 0x0000007657067227 */ /* 0x000fc800078e00ff */
[----:B------:R-:W-:Y:S02]  /*0fb0*/  IMAD.MOV R8, RZ, RZ, -R8 ;  /* 0x000000ffff087224 */ /* 0x000fe400078e0a08 */
[----:B------:R-:W-:-:S04]  /*0fc0*/  IMAD.HI.U32 R3, R87, R10, RZ ;  /* 0x0000000a57037227 */ /* 0x000fc800078e00ff */
[C---:B------:R-:W-:Y:S01]  /*0fd0*/  IMAD R119, R77.reuse, R7, R12 ;  /* 0x000000074d777224 */ /* 0x040fe200078e020c */
[----:B------:R-:W-:Y:S01]  /*0fe0*/  IABS R12, R162 ;  /* 0x000000a2000c7213 */ /* 0x000fe20000000000 */
[----:B------:R-:W-:Y:S02]  /*0ff0*/  IMAD.MOV R6, RZ, RZ, -R6 ;  /* 0x000000ffff067224 */ /* 0x000fe400078e0a06 */
[C---:B------:R-:W-:Y:S02]  /*1000*/  VIADD R163, R0.reuse, 0xb ;  /* 0x0000000b00a37836 */ /* 0x040fe40000000000 */
[----:B------:R-:W-:Y:S02]  /*1010*/  IMAD R130, R77, R8, R130 ;  /* 0x000000084d827224 */ /* 0x000fe400078e0282 */
[----:B------:R-:W-:Y:S01]  /*1020*/  IMAD.MOV R3, RZ, RZ, -R3 ;  /* 0x000000ffff037224 */ /* 0x000fe200078e0a03 */
[----:B------:R-:W-:Y:S01]  /*1030*/  IABS R124, R163 ;  /* 0x000000a3007c7213 */ /* 0x000fe20000000000 */
[----:B------:R-:W-:-:S02]  /*1040*/  VIADD R209, R0, 0x17 ;  /* 0x0000001700d17836 */ /* 0x000fc40000000000 */
[----:B------:R-:W-:Y:S02]  /*1050*/  VIADD R219, R0, 0x1b ;  /* 0x0000001b00db7836 */ /* 0x000fe40000000000 */
[----:B------:R-:W-:-:S03]  /*1060*/  IMAD.HI.U32 R8, R87, R14, RZ ;  /* 0x0000000e57087227 */ /* 0x000fc600078e00ff */
[----:B------:R-:W-:Y:S01]  /*1070*/  IABS R92, R219 ;  /* 0x000000db005c7213 */ /* 0x000fe20000000000 */
[C---:B------:R-:W-:Y:S02]  /*1080*/  IMAD R118, R77.reuse, R6, R118 ;  /* 0x000000064d767224 */ /* 0x040fe400078e0276 */
[----:B------:R-:W-:Y:S01]  /*1090*/  IMAD R131, R77, R3, R10 ;  /* 0x000000034d837224 */ /* 0x000fe200078e020a */
[----:B------:R-:W-:Y:S01]  /*10a0*/  IABS R10, R209 ;  /* 0x000000d1000a7213 */ /* 0x000fe20000000000 */
[----:B------:R-:W-:-:S04]  /*10b0*/  IMAD.HI.U32 R6, R87, R12, RZ ;  /* 0x0000000c57067227 */ /* 0x000fc800078e00ff */
[----:B------:R-:W-:Y:S02]  /*10c0*/  IMAD.MOV R8, RZ, RZ, -R8 ;  /* 0x000000ffff087224 */ /* 0x000fe400078e0a08 */
[----:B------:R-:W-:Y:S02]  /*10d0*/  IMAD.MOV R6, RZ, RZ, -R6 ;  /* 0x000000ffff067224 */ /* 0x000fe400078e0a06 */
[C---:B------:R-:W-:Y:S02]  /*10e0*/  VIADD R172, R0.reuse, 0x10 ;  /* 0x0000001000ac7836 */ /* 0x040fe40000000000 */
[----:B------:R-:W-:Y:S02]  /*10f0*/  IMAD R135, R77, R8, R14 ;  /* 0x000000084d877224 */ /* 0x000fe400078e020e */
[----:B------:R-:W-:Y:S02]  /*1100*/  VIADD R225, R0, 0x20 ;  /* 0x0000002000e17836 */ /* 0x000fe40000000000 */
[----:B------:R-:W-:-:S03]  /*1110*/  IMAD.HI.U32 R7, R87, R124, RZ ;  /* 0x0000007c57077227 */ /* 0x000fc600078e00ff */
[----:B------:R-:W-:Y:S01]  /*1120*/  IABS R14, R225 ;  /* 0x000000e1000e7213 */ /* 0x000fe20000000000 */
[----:B------:R-:W-:-:S04]  /*1130*/  IMAD.HI.U32 R3, R87, R10, RZ ;  /* 0x0000000a57037227 */ /* 0x000fc800078e00ff */
[----:B------:R-:W-:-:S04]  /*1140*/  IMAD.HI.U32 R8, R87, R92, RZ ;  /* 0x0000005c57087227 */ /* 0x000fc800078e00ff */
[----:B------:R-:W-:Y:S01]  /*1150*/  IMAD R123, R77, R6, R12 ;  /* 0x000000064d7b7224 */ /* 0x000fe200078e020c */
[----:B------:R-:W-:Y:S01]  /*1160*/  IABS R12, R172 ;  /* 0x000000ac000c7213 */ /* 0x000fe20000000000 */
[----:B------:R-:W-:Y:S02]  /*1170*/  IMAD.MOV R7, RZ, RZ, -R7 ;  /* 0x000000ffff077224 */ /* 0x000fe400078e0a07 */
[C---:B------:R-:W-:Y:S02]  /*1180*/  VIADD R167, R0.reuse, 0xf ;  /* 0x0000000f00a77836 */ /* 0x040fe40000000000 */
[----:B------:R-:W-:Y:S02]  /*1190*/  IMAD.MOV R3, RZ, RZ, -R3 ;  /* 0x000000ffff037224 */ /* 0x000fe400078e0a03 */
[----:B------:R-:W-:Y:S01]  /*11a0*/  IMAD.MOV R8, RZ, RZ, -R8 ;  /* 0x000000ffff087224 */ /* 0x000fe200078e0a08 */
[----:B------:R-:W-:Y:S01]  /*11b0*/  IABS R128, R167 ;  /* 0x000000a700807213 */ /* 0x000fe20000000000 */
[----:B------:R-:W-:-:S02]  /*11c0*/  VIADD R220, R0, 0x1c ;  /* 0x0000001c00dc7836 */ /* 0x000fc40000000000 */
[C---:B------:R-:W-:Y:S02]  /*11d0*/  IMAD R124, R77.reuse, R7, R124 ;  /* 0x000000074d7c7224 */ /* 0x040fe400078e027c */
[C---:B------:R-:W-:Y:S01]  /*11e0*/  IMAD R89, R77.reuse, R3, R10 ;  /* 0x000000034d597224 */ /* 0x040fe200078e020a */
[----:B------:R-:W-:Y:S01]  /*11f0*/  IABS R10, R220 ;  /* 0x000000dc000a7213 */ /* 0x000fe20000000000 */
        /* <DEDUP_REMOVED lines=8> */
[----:B------:R-:W-:Y:S02]  /*1280*/  VIADD R227, R0, 0x21 ;  /* 0x0000002100e37836 */ /* 0x000fe40000000000 */
[----:B------:R-:W-:-:S03]  /*1290*/  IMAD.HI.U32 R6, R87, R128, RZ ;  /* 0x0000008057067227 */ /* 0x000fc600078e00ff */
[----:B------:R-:W-:Y:S01]  /*12a0*/  IABS R94, R227 ;  /* 0x000000e3005e7213 */ /* 0x000fe20000000000 */
[----:B------:R-:W-:-:S04]  /*12b0*/  IMAD.HI.U32 R3, R87, R10, RZ ;  /* 0x0000000a57037227 */ /* 0x000fc800078e00ff */
[C---:B------:R-:W-:Y:S01]  /*12c0*/  IMAD R129, R77.reuse, R7, R12 ;  /* 0x000000074d817224 */ /* 0x040fe200078e020c */
[----:B------:R-:W-:Y:S01]  /*12d0*/  IABS R12, R192 ;  /* 0x000000c0000c7213 */ /* 0x000fe20000000000 */
[----:B------:R-:W-:Y:S02]  /*12e0*/  IMAD R151, R77, R8, R14 ;  /* 0x000000084d977224 */ /* 0x000fe400078e020e */
[----:B------:R-:W-:Y:S02]  /*12f0*/  IMAD.MOV R6, RZ, RZ, -R6 ;  /* 0x000000ffff067224 */ /* 0x000fe400078e0a06 */
[----:B------:R-:W-:Y:S02]  /*1300*/  IMAD.MOV R3, RZ, RZ, -R3 ;  /* 0x000000ffff037224 */ /* 0x000fe400078e0a03 */
[----:B------:R-:W-:-:S04]  /*1310*/  IMAD.HI.U32 R8, R87, R150, RZ ;  /* 0x0000009657087227 */ /* 0x000fc800078e00ff */
[C---:B------:R-:W-:Y:S02]  /*1320*/  IMAD R128, R77.reuse, R6, R128 ;  /* 0x000000064d807224 */ /* 0x040fe400078e0280 */
[----:B------:R-:W-:Y:S02]  /*1330*/  IMAD R153, R77, R3, R10 ;  /* 0x000000034d997224 */ /* 0x000fe400078e020a */
[----:B------:R-:W-:Y:S02]  /*1340*/  IMAD.MOV R8, RZ, RZ, -R8 ;  /* 0x000000ffff087224 */ /* 0x000fe400078e0a08 */
[C---:B------:R-:W-:Y:S02]  /*1350*/  VIADD R231, R0.reuse, 0x26 ;  /* 0x0000002600e77836 */ /* 0x040fe40000000000 */
        /* <DEDUP_REMOVED lines=9> */
[C---:B------:R-:W-:Y:S02]  /*13f0*/  VIADD R197, R0.reuse, 0x15 ;  /* 0x0000001500c57836 */ /* 0x040fe40000000000 */
[C---:B------:R-:W-:Y:S01]  /*1400*/  IMAD R133, R77.reuse, R6, R12 ;  /* 0x000000064d857224 */ /* 0x040fe200078e020c */
[----:B------:R-:W-:Y:S01]  /*1410*/  IABS R12, R211 ;  /* 0x000000d3000c7213 */ /* 0x000fe20000000000 */
[----:B------:R-:W-:Y:S01]  /*1420*/  IMAD R94, R77, R3, R94 ;  /* 0x000000034d5e7224 */ /* 0x000fe200078e025e */
[----:B------:R-:W-:Y:S01]  /*1430*/  IABS R134, R197 ;  /* 0x000000c500867213 */ /* 0x000fe20000000000 */
[----:B------:R-:W-:-:S02]  /*1440*/  VIADD R210, R0, 0x18 ;  /* 0x0000001800d27836 */ /* 0x000fc40000000000 */
[----:B------:R-:W-:-:S03]  /*1450*/  IMAD.HI.U32 R3, R87, R8, RZ ;  /* 0x0000000857037227 */ /* 0x000fc600078e00ff */
[----:B------:R-:W-:Y:S01]  /*1460*/  IABS R90, R210 ;  /* 0x000000d2005a7213 */ /* 0x000fe20000000000 */
[----:B------:R-:W-:-:S04]  /*1470*/  IMAD.HI.U32 R5, R87, R132, RZ ;  /* 0x0000008457057227 */ /* 0x000fc800078e00ff */
[----:B------:R-:W-:-:S04]  /*1480*/  IMAD.HI.U32 R4, R4, R9, RZ ;  /* 0x0000000904047227 */ /* 0x000fc800078e00ff */
[----:B------:R-:W-:Y:S02]  /*1490*/  IMAD.MOV R3, RZ, RZ, -R3 ;  /* 0x000000ffff037224 */ /* 0x000fe400078e0a03 */
[----:B------:R-:W-:Y:S02]  /*14a0*/  IMAD.MOV R5, RZ, RZ, -R5 ;  /* 0x000000ffff057224 */ /* 0x000fe400078e0a05 */
[----:B------:R-:W-:-:S04]  /*14b0*/  IMAD.HI.U32 R6, R87, R12, RZ ;  /* 0x0000000c57067227 */ /* 0x000fc800078e00ff */
[----:B------:R-:W-:Y:S02]  /*14c0*/  IMAD.MOV R4, RZ, RZ, -R4 ;  /* 0x000000ffff047224 */ /* 0x000fe400078e0a04 */
[----:B------:R-:W-:Y:S02]  /*14d0*/  VIADD R217, R0, 0x1a ;  /* 0x0000001a00d97836 */ /* 0x000fe40000000000 */
[----:B------:R-:W-:Y:S02]  /*14e0*/  IMAD R95, R77, R3, R8 ;  /* 0x000000034d5f7224 */ /* 0x000fe400078e0208 */
[----:B------:R-:W-:Y:S01]  /*14f0*/  IMAD.HI.U32 R7, R87, R134, RZ ;  /* 0x0000008657077227 */ /* 0x000fe200078e00ff */
[----:B------:R-:W-:-:S03]  /*1500*/  IABS R156, R217 ;  /* 0x000000d9009c7213 */ /* 0x000fc60000000000 */
[----:B------:R-:W-:Y:S02]  /*1510*/  IMAD R132, R77, R5, R132 ;  /* 0x000000054d847224 */ /* 0x000fe400078e0284 */
[----:B------:R-:W-:Y:S02]  /*1520*/  IMAD.MOV R6, RZ, RZ, -R6 ;  /* 0x000000ffff067224 */ /* 0x000fe400078e0a06 */
[----:B------:R-:W-:Y:S02]  /*1530*/  VIADD R222, R0, 0x1d ;  /* 0x0000001d00de7836 */ /* 0x000fe40000000000 */
[----:B------:R-:W-:Y:S02]  /*1540*/  IMAD R3, R2, R4, R9 ;  /* 0x0000000402037224 */ /* 0x000fe400078e0209 */
[----:B------:R-:W-:-:S03]  /*1550*/  IMAD.HI.U32 R5, R87, R90, RZ ;  /* 0x0000005a57057227 */ /* 0x000fc600078e00ff */
[----:B------:R-:W-:Y:S01]  /*1560*/  ISETP.GT.U32.AND P1, PT, R2, R3, PT ;  /* 0x000000030200720c */ /* 0x000fe20003f24070 */
[----:B------:R-:W-:Y:S02]  /*1570*/  IMAD.MOV R7, RZ, RZ, -R7 ;  /* 0x000000ffff077224 */ /* 0x000fe400078e0a07 */
[C---:B------:R-:W-:Y:S01]  /*1580*/  IMAD R155, R77.reuse, R6, R12 ;  /* 0x000000064d9b7224 */ /* 0x040fe200078e020c */
[----:B------:R-:W-:Y:S01]  /*1590*/  IABS R12, R222 ;  /* 0x000000de000c7213 */ /* 0x000fe20000000000 */
[----:B------:R-:W-:Y:S02]  /*15a0*/  IMAD.MOV R5, RZ, RZ, -R5 ;  /* 0x000000ffff057224 */ /* 0x000fe400078e0a05 */
[----:B------:R-:W-:Y:S02]  /*15b0*/  IMAD R134, R77, R7, R134 ;  /* 0x000000074d867224 */ /* 0x000fe400078e0286 */
[----:B------:R-:W-:Y:S02]  /*15c0*/  VIADD R224, R0, 0x1f ;  /* 0x0000001f00e07836 */ /* 0x000fe40000000000 */
[----:B------:R-:W-:-:S03]  /*15d0*/  IMAD.HI.U32 R7, R87, R156, RZ ;  /* 0x0000009c57077227 */ /* 0x000fc600078e00ff */
[----:B------:R-:W-:Y:S01]  /*15e0*/  IABS R152, R224 ;  /* 0x000000e000987213 */ /* 0x000fe20000000000 */
[----:B------:R-:W-:Y:S02]  /*15f0*/  IMAD R90, R77, R5, R90 ;  /* 0x000000054d5a7224 */ /* 0x000fe400078e025a */
[----:B------:R-:W-:Y:S02]  /*1600*/  VIADD R226, R0, 0x22 ;  /* 0x0000002200e27836 */ /* 0x000fe40000000000 */
[----:B------:R-:W-:-:S03]  /*1610*/  IMAD.HI.U32 R5, R87, R12, RZ ;  /* 0x0000000c57057227 */ /* 0x000fc600078e00ff */
[----:B------:R-:W-:Y:S01]  /*1620*/  IABS R10, R226 ;  /* 0x000000e2000a7213 */ /* 0x000fe20000000000 */
[C---:B------:R-:W-:Y:S02]  /*1630*/  VIADD R221, R0.reuse, 0x1e ;  /* 0x0000001e00dd7836 */ /* 0x040fe40000000000 */
[----:B------:R-:W-:Y:S02]  /*1640*/  IMAD.MOV R7, RZ, RZ, -R7 ;  /* 0x000000ffff077224 */ /* 0x000fe400078e0a07 */
[----:B------:R-:W-:Y:S01]  /*1650*/  IMAD.MOV R5, RZ, RZ, -R5 ;  /* 0x000000ffff057224 */ /* 0x000fe200078e0a05 */
[----:B------:R-:W-:Y:S01]  /*1660*/  IABS R154, R221 ;  /* 0x000000dd009a7213 */ /* 0x000fe20000000000 */
[----:B------:R-:W-:Y:S02]  /*1670*/  IMAD R156, R77, R7, R156 ;  /* 0x000000074d9c7224 */ /* 0x000fe400078e029c */
[----:B------:R-:W-:Y:S02]  /*1680*/  VIADD R230, R0, 0x24 ;  /* 0x0000002400e67836 */ /* 0x000fe40000000000 */
[----:B------:R-:W-:-:S04]  /*1690*/  IMAD.HI.U32 R7, R87, R152, RZ ;  /* 0x0000009857077227 */ /* 0x000fc800078e00ff */
[----:B------:R-:W-:Y:S01]  /*16a0*/  IMAD R91, R77, R5, R12 ;  /* 0x000000054d5b7224 */ /* 0x000fe200078e020c */
[----:B------:R-:W-:Y:S01]  /*16b0*/  IABS R12, R230 ;  /* 0x000000e6000c7213 */ /* 0x000fe20000000000 */
[----:B------:R-:W-:Y:S02]  /*16c0*/  @!P1 IMAD.IADD R3, R3, 0x1, -R2 ;  /* 0x0000000103039824 */ /* 0x000fe400078e0a02 */
[----:B------:R-:W-:-:S03]  /*16d0*/  IMAD.HI.U32 R5, R87, R10, RZ ;  /* 0x0000000a57057227 */ /* 0x000fc600078e00ff */
[----:B------:R-:W-:Y:S01]  /*16e0*/  ISETP.GT.U32.AND P1, PT, R2, R3, PT ;  /* 0x000000030200720c */ /* 0x000fe20003f24070 */
[C---:B------:R-:W-:Y:S02]  /*16f0*/  VIADD R229, R0.reuse, 0x23 ;  /* 0x0000002300e57836 */ /* 0x040fe40000000000 */
[----:B------:R-:W-:Y:S02]  /*1700*/  VIADD R240, R0, 0x2e ;  /* 0x0000002e00f07836 */ /* 0x000fe40000000000 */
[----:B------:R-:W-:Y:S01]  /*1710*/  IMAD.HI.U32 R6, R87, R154, RZ ;  /* 0x0000009a57067227 */ /* 0x000fe200078e00ff */
[----:B------:R-:W-:Y:S02]  /*1720*/  IABS R96, R229 ;  /* 0x000000e500607213 */ /* 0x000fe40000000000 */
[----:B------:R-:W-:Y:S01]  /*1730*/  IABS R144, R240 ;  /* 0x000000f000907213 */ /* 0x000fe20000000000 */
[----:B------:R-:W-:Y:S02]  /*1740*/  IMAD.MOV R7, RZ, RZ, -R7 ;  /* 0x000000ffff077224 */ /* 0x000fe400078e0a07 */
[----:B------:R-:W-:-:S02]  /*1750*/  IMAD.MOV R5, RZ, RZ, -R5 ;  /* 0x000000ffff057224 */ /* 0x000fc400078e0a05 */
[C---:B------:R-:W-:Y:S02]  /*1760*/  VIADD R234, R0.reuse, 0x27 ;  /* 0x0000002700ea7836 */ /* 0x040fe40000000000 */
[----:B------:R-:W-:Y:S02]  /*1770*/  IMAD.MOV R6, RZ, RZ, -R6 ;  /* 0x000000ffff067224 */ /* 0x000fe400078e0a06 */
[----:B------:R-:W-:Y:S02]  /*1780*/  IMAD R152, R77, R7, R152 ;  /* 0x000000074d987224 */ /* 0x000fe400078e0298 */
[----:B------:R-:W-:Y:S02]  /*1790*/  VIADD R236, R0, 0x2a ;  /* 0x0000002a00ec7836 */ /* 0x000fe40000000000 */
[----:B------:R-:W-:-:S03]  /*17a0*/  IMAD.HI.U32 R7, R87, R12, RZ ;  /* 0x0000000c57077227 */ /* 0x000fc600078e00ff */
[----:B------:R-:W-:Y:S01]  /*17b0*/  IABS R148, R236 ;  /* 0x000000ec00947213 */ /* 0x000fe20000000000 */
[C---:B------:R-:W-:Y:S01]  /*17c0*/  IMAD R93, R77.reuse, R5, R10 ;  /* 0x000000054d5d7224 */ /* 0x040fe200078e020a */
[----:B------:R-:W-:Y:S01]  /*17d0*/  IABS R10, R234 ;  /* 0x000000ea000a7213 */ /* 0x000fe20000000000 */
[----:B------:R-:W-:Y:S02]  /*17e0*/  IMAD R154, R77, R6, R154 ;  /* 0x000000064d9a7224 */ /* 0x000fe400078e029a */
[----:B------:R-:W-:Y:S02]  /*17f0*/  VIADD R235, R0, 0x28 ;  /* 0x0000002800eb7836 */ /* 0x000fe40000000000 */
[----:B------:R-:W-:-:S03]  /*1800*/  IMAD.HI.U32 R6, R87, R96, RZ ;  /* 0x0000006057067227 */ /* 0x000fc600078e00ff */
[----:B------:R-:W-:Y:S01]  /*1810*/  IABS R98, R235 ;  /* 0x000000eb00627213 */ /* 0x000fe20000000000 */
[----:B------:R-:W-:Y:S02]  /*1820*/  IMAD.MOV R7, RZ, RZ, -R7 ;  /* 0x000000ffff077224 */ /* 0x000fe400078e0a07 */
[----:B------:R-:W-:Y:S02]  /*1830*/  VIADD R237, R0, 0x29 ;  /* 0x0000002900ed7836 */ /* 0x000fe40000000000 */
[----:B------:R-:W-:-:S04]  /*1840*/  IMAD.HI.U32 R8, R87, R144, RZ ;  /* 0x0000009057087227 */ /* 0x000fc800078e00ff */
[----:B------:R-:W-:Y:S02]  /*1850*/  VIADD R238, R0, 0x2b ;  /* 0x0000002b00ee7836 */ /* 0x000fe40000000000 */
[----:B------:R-:W-:-:S03]  /*1860*/  IMAD.HI.U32 R5, R87, R10, RZ ;  /* 0x0000000a57057227 */ /* 0x000fc600078e00ff */
[----:B------:R-:W-:Y:S01]  /*1870*/  IABS R146, R238 ;  /* 0x000000ee00927213 */ /* 0x000fe20000000000 */
[----:B------:R-:W-:Y:S02]  /*1880*/  IMAD.MOV R6, RZ, RZ, -R6 ;  /* 0x000000ffff067224 */ /* 0x000fe400078e0a06 */
[----:B------:R-:W-:Y:S01]  /*1890*/  IMAD R149, R77, R7, R12 ;  /* 0x000000074d957224 */ /* 0x000fe200078e020c */
[----:B------:R-:W-:Y:S01]  /*18a0*/  IABS R12, R237 ;  /* 0x000000ed000c7213 */ /* 0x000fe20000000000 */
[----:B------:R-:W-:Y:S02]  /*18b0*/  IMAD.MOV R8, RZ, RZ, -R8 ;  /* 0x000000ffff087224 */ /* 0x000fe400078e0a08 */
[----:B------:R-:W-:Y:S02]  /*18c0*/  VIADD R243, R0, 0x30 ;  /* 0x0000003000f37836 */ /* 0x000fe40000000000 */
[----:B------:R-:W-:-:S04]  /*18d0*/  IMAD.HI.U32 R4, R87, R148, RZ ;  /* 0x0000009457047227 */ /* 0x000fc800078e00ff */
[----:B------:R-:W-:Y:S01]  /*18e0*/  @!P1 IMAD.IADD R3, R3, 0x1, -R2 ;  /* 0x0000000103039824 */ /* 0x000fe200078e0a02 */
[----:B------:R-:W-:Y:S01]  /*18f0*/  ISETP.NE.AND P1, PT, R100, RZ, PT ;  /* 0x000000ff6400720c */ /* 0x000fe20003f25270 */
[----:B------:R-:W-:Y:S02]  /*1900*/  IMAD.MOV R5, RZ, RZ, -R5 ;  /* 0x000000ffff057224 */ /* 0x000fe400078e0a05 */
[C---:B------:R-:W-:Y:S02]  /*1910*/  IMAD R96, R77.reuse, R6, R96 ;  /* 0x000000064d607224 */ /* 0x040fe400078e0260 */
[----:B------:R-:W-:Y:S02]  /*1920*/  VIADD R239, R0, 0x2c ;  /* 0x0000002c00ef7836 */ /* 0x000fe40000000000 */
[----:B------:R-:W-:Y:S01]  /*1930*/  IMAD R144, R77, R8, R144 ;  /* 0x000000084d907224 */ /* 0x000fe200078e0290 */
[----:B------:R-:W-:Y:S01]  /*1940*/  IABS R8, R243 ;  /* 0x000000f300087213 */ /* 0x000fe20000000000 */
[----:B------:R-:W-:-:S04]  /*1950*/  IMAD.HI.U32 R6, R87, R98, RZ ;  /* 0x0000006257067227 */ /* 0x000fc800078e00ff */
[----:B------:R-:W-:Y:S02]  /*1960*/  IMAD.MOV R4, RZ, RZ, -R4 ;  /* 0x000000ffff047224 */ /* 0x000fe400078e0a04 */
[----:B------:R-:W-:-:S04]  /*1970*/  IMAD.HI.U32 R7, R87, R12, RZ ;  /* 0x0000000c57077227 */ /* 0x000fc800078e00ff */
[----:B------:R-:W-:Y:S01]  /*1980*/  IMAD R97, R77, R5, R10 ;  /* 0x000000054d617224 */ /* 0x000fe200078e020a */
[----:B------:R-:W-:Y:S01]  /*1990*/  IABS R10, R239 ;  /* 0x000000ef000a7213 */ /* 0x000fe20000000000 */
[----:B------:R-:W-:Y:S02]  /*19a0*/  VIADD R245, R0, 0x31 ;  /* 0x0000003100f57836 */ /* 0x000fe40000000000 */
[----:B------:R-:W-:-:S03]  /*19b0*/  IMAD.HI.U32 R5, R87, R146, RZ ;  /* 0x0000009257057227 */ /* 0x000fc600078e00ff */
[----:B------:R-:W-:Y:S01]  /*19c0*/  IABS R142, R245 ;  /* 0x000000f5008e7213 */ /* 0x000fe20000000000 */
[----:B------:R-:W-:Y:S02]  /*19d0*/  IMAD.MOV R6, RZ, RZ, -R6 ;  /* 0x000000ffff067224 */ /* 0x000fe400078e0a06 */
[----:B------:R-:W-:Y:S02]  /*19e0*/  IMAD R148, R77, R4, R148 ;  /* 0x000000044d947224 */ /* 0x000fe400078e0294 */
[----:B------:R-:W-:Y:S02]  /*19f0*/  IMAD.MOV R7, RZ, RZ, -R7 ;  /* 0x000000ffff077224 */ /* 0x000fe400078e0a07 */
[----:B------:R-:W-:Y:S02]  /*1a00*/  VIADD R241, R0, 0x2d ;  /* 0x0000002d00f17836 */ /* 0x000fe40000000000 */
[----:B------:R-:W-:-:S04]  /*1a10*/  IMAD.HI.U32 R4, R87, R8, RZ ;  /* 0x0000000857047227 */ /* 0x000fc800078e00ff */
[----:B------:R-:W-:Y:S02]  /*1a20*/  IMAD.MOV R5, RZ, RZ, -R5 ;  /* 0x000000ffff057224 */ /* 0x000fe400078e0a05 */
[C---:B------:R-:W-:Y:S02]  /*1a30*/  IMAD R98, R77.reuse, R6, R98 ;  /* 0x000000064d627224 */ /* 0x040fe400078e0262 */
[----:B------:R-:W-:Y:S01]  /*1a40*/  IMAD R147, R77, R7, R12 ;  /* 0x000000074d937224 */ /* 0x000fe200078e020c */
[----:B------:R-:W-:Y:S01]  /*1a50*/  IABS R12, R241 ;  /* 0x000000f1000c7213 */ /* 0x000fe20000000000 */
[----:B------:R-:W-:-:S04]  /*1a60*/  IMAD.HI.U32 R6, R87, R10, RZ ;  /* 0x0000000a57067227 */ /* 0x000fc800078e00ff */
[----:B------:R-:W-:Y:S02]  /*1a70*/  VIADD R242, R0, 0x2f ;  /* 0x0000002f00f27836 */ /* 0x000fe40000000000 */
[----:B------:R-:W-:Y:S02]  /*1a80*/  IMAD.MOV R4, RZ, RZ, -R4 ;  /* 0x000000ffff047224 */ /* 0x000fe400078e0a04 */
[----:B------:R-:W-:Y:S01]  /*1a90*/  @!P2 IMAD.MOV R3, RZ, RZ, -R3 ;  /* 0x000000ffff03a224 */ /* 0x000fe200078e0a03 */
[----:B------:R-:W-:Y:S01]  /*1aa0*/  @!P1 LOP3.LUT R3, RZ, R100, RZ, 0x33, !PT ;  /* 0x00000064ff039212 */ /* 0x000fe200078e33ff */
[----:B------:R-:W-:Y:S01]  /*1ab0*/  IMAD R146, R77, R5, R146 ;  /* 0x000000054d927224 */ /* 0x000fe200078e0292 */
[----:B------:R-:W-:Y:S01]  /*1ac0*/  SHF.R.U32.HI R100, RZ, 0x6, R13 ;  /* 0x00000006ff647819 */ /* 0x000fe2000001160d */
[----:B------:R-:W-:Y:S01]  /*1ad0*/  IMAD.HI.U32 R5, R87, R142, RZ ;  /* 0x0000008e57057227 */ /* 0x000fe200078e00ff */
[----:B------:R-:W-:Y:S02]  /*1ae0*/  IABS R140, R242 ;  /* 0x000000f2008c7213 */ /* 0x000fe40000000000 */
[----:B------:R-:W-:Y:S01]  /*1af0*/  SGXT.U32 R100, R100, 0x1 ;  /* 0x000000016464781a */ /* 0x000fe20000000000 */
[----:B------:R-:W-:Y:S01]  /*1b00*/  IMAD.MOV R6, RZ, RZ, -R6 ;  /* 0x000000ffff067224 */ /* 0x000fe200078e0a06 */
[----:B------:R-:W-:Y:S01]  /*1b10*/  PLOP3.LUT P2, PT, PT, PT, UP1, 0x80, 0x8 ;  /* 0x000000000008781c */ /* 0x000fe20003f4f018 */
[----:B------:R-:W-:-:S02]  /*1b20*/  VIADD R244, R0, 0x32 ;  /* 0x0000003200f47836 */ /* 0x000fc40000000000 */
[----:B------:R-:W-:Y:S01]  /*1b30*/  IMAD R141, R77, R4, R8 ;  /* 0x000000044d8d7224 */ /* 0x000fe200078e0208 */
[----:B------:R-:W-:Y:S01]  /*1b40*/  PRMT R4, RZ, 0x7610, R4 ;  /* 0x00007610ff047816 */ /* 0x000fe20000000004 */
[----:B------:R-:W-:-:S04]  /*1b50*/  IMAD.HI.U32 R7, R87, R12, RZ ;  /* 0x0000000c57077227 */ /* 0x000fc800078e00ff */
[----:B------:R-:W-:Y:S01]  /*1b60*/  IMAD.MOV R5, RZ, RZ, -R5 ;  /* 0x000000ffff057224 */ /* 0x000fe200078e0a05 */
[----:B------:R0:W-:Y:S01]  /*1b70*/  STL.S16 [R1+0x90], R4 ;  /* 0x0000900401007387 */ /* 0x0001e20000100600 */
[----:B------:R-:W-:Y:S01]  /*1b80*/  IMAD R99, R77, R6, R10 ;  /* 0x000000064d637224 */ /* 0x000fe200078e020a */
[----:B------:R-:W-:Y:S01]  /*1b90*/  IABS R10, R244 ;  /* 0x000000f4000a7213 */ /* 0x000fe20000000000 */
[----:B------:R-:W-:Y:S02]  /*1ba0*/  IMAD.MOV R7, RZ, RZ, -R7 ;  /* 0x000000ffff077224 */ /* 0x000fe400078e0a07 */
[----:B------:R-:W-:-:S04]  /*1bb0*/  IMAD.HI.U32 R2, R87, R140, RZ ;  /* 0x0000008c57027227 */ /* 0x000fc800078e00ff */
[C---:B------:R-:W-:Y:S02]  /*1bc0*/  IMAD R142, R77.reuse, R5, R142 ;  /* 0x000000054d8e7224 */ /* 0x040fe400078e028e */
[----:B------:R-:W-:Y:S02]  /*1bd0*/  IMAD.U32 R5, RZ, RZ, UR12 ;  /* 0x0000000cff057e24 */ /* 0x000fe4000f8e00ff */
[----:B0-----:R-:W-:Y:S02]  /*1be0*/  IMAD R4, R100, UR12, RZ ;  /* 0x0000000c64047c24 */ /* 0x001fe4000f8e02ff */
[----:B------:R-:W-:Y:S02]  /*1bf0*/  IMAD R145, R77, R7, R12 ;  /* 0x000000074d917224 */ /* 0x000fe400078e020c */
[----:B------:R-:W-:-:S04]  /*1c00*/  IMAD.HI.U32 R6, R87, R10, RZ ;  /* 0x0000000a57067227 */ /* 0x000fc800078e00ff */
[----:B------:R-:W-:Y:S02]  /*1c10*/  IMAD.MOV R2, RZ, RZ, -R2 ;  /* 0x000000ffff027224 */ /* 0x000fe400078e0a02 */
[----:B------:R-:W-:Y:S02]  /*1c20*/  IMAD.U32 R7, RZ, RZ, UR12 ;  /* 0x0000000cff077e24 */ /* 0x000fe4000f8e00ff */
[----:B------:R-:W-:Y:S02]  /*1c30*/  IMAD R30, R5, 0x2, R4 ;  /* 0x00000002051e7824 */ /* 0x000fe400078e0204 */
[----:B------:R-:W-:Y:S02]  /*1c40*/  IMAD.MOV R6, RZ, RZ, -R6 ;  /* 0x000000ffff067224 */ /* 0x000fe400078e0a06 */
[----:B------:R-:W-:Y:S01]  /*1c50*/  IMAD R140, R77, R2, R140 ;  /* 0x000000024d8c7224 */ /* 0x000fe200078e028c */
[----:B------:R-:W-:Y:S01]  /*1c60*/  LOP3.LUT R2, R13, 0x7f, RZ, 0xc0, !PT ;  /* 0x0000007f0d027812 */ /* 0x000fe200078ec0ff */
[----:B------:R-:W-:-:S02]  /*1c70*/  IMAD.U32 R9, RZ, RZ, UR12 ;  /* 0x0000000cff097e24 */ /* 0x000fc4000f8e00ff */
[----:B------:R-:W-:Y:S01]  /*1c80*/  IMAD R56, R7, 0x2, R30 ;  /* 0x0000000207387824 */ /* 0x000fe200078e021e */
[----:B------:R-:W-:Y:S01]  /*1c90*/  ISETP.NE.U32.AND P1, PT, R2, RZ, PT ;  /* 0x000000ff0200720c */ /* 0x000fe20003f25070 */
[--C-:B------:R-:W-:Y:S01]  /*1ca0*/  IMAD R143, R77, R6, R10.reuse ;  /* 0x000000064d8f7224 */ /* 0x100fe200078e020a */
[----:B------:R-:W-:Y:S01]  /*1cb0*/  PRMT R10, RZ, 0x7610, R10 ;  /* 0x00007610ff0a7816 */ /* 0x000fe2000000000a */
[----:B------:R-:W-:Y:S01]  /*1cc0*/  IMAD.U32 R11, RZ, RZ, UR12 ;  /* 0x0000000cff0b7e24 */ /* 0x000fe2000f8e00ff */
[----:B------:R-:W-:Y:S01]  /*1cd0*/  LOP3.LUT R6, R100, 0x8, RZ, 0xfc, !PT ;  /* 0x0000000864067812 */ /* 0x000fe200078efcff */
[----:B------:R-:W-:Y:S02]  /*1ce0*/  IMAD.U32 R8, RZ, RZ, UR12 ;  /* 0x0000000cff087e24 */ /* 0x000fe4000f8e00ff */
[----:B------:R-:W-:Y:S02]  /*1cf0*/  IMAD.U32 R13, RZ, RZ, UR12 ;  /* 0x0000000cff0d7e24 */ /* 0x000fe4000f8e00ff */
[----:B------:R-:W-:Y:S01]  /*1d00*/  IMAD R78, R9, 0x2, R56 ;  /* 0x00000002094e7824 */ /* 0x000fe200078e0238 */
[----:B------:R-:W-:Y:S06]  /*1d10*/  BRA.U UP0, `(.L_x_5) ;  /* 0x0000000100187547 */ /* 0x000fec000b800000 */
[----:B------:R-:W-:Y:S01]  /*1d20*/  ELECT P3, URZ, PT ;  /* 0x0000000000ff782f */ /* 0x000fe20003860000 */
[----:B------:R-:W-:Y:S01]  /*1d30*/  IMAD.MOV.U32 R2, RZ, RZ, 0x1 ;  /* 0x00000001ff027424 */ /* 0x000fe200078e00ff */
[----:B------:R-:W-:Y:S01]  /*1d40*/  UMOV UR4, 0x40 ;  /* 0x0000004000047882 */ /* 0x000fe20000000000 */
[----:B------:R-:W-:Y:S01]  /*1d50*/  UVIRTCOUNT.DEALLOC.SMPOOL 0x80 ;  /* 0x000000800000784c */ /* 0x000fe20000000000 */
[----:B------:R-:W-:-:S09]  /*1d60*/  ULEA UR4, UR5, UR4, 0x18 ;  /* 0x0000000405047291 */ /* 0x000fd2000f8ec0ff */
[----:B------:R0:W-:Y:S03]  /*1d70*/  @P3 STS.U8 [UR4], R2 ;  /* 0x00000002ff003988 */ /* 0x0001e60008000004 */
.L_x_5:
[----:B------:R1:W-:Y:S01]  /*1d80*/  STL [R1+0x1c0], R241 ;  /* 0x0001c0f101007387 */ /* 0x0003e20000100800 */
[----:B------:R-:W-:-:S03]  /*1d90*/  IMAD.MOV.U32 R190, RZ, RZ, R10 ;  /* 0x000000ffffbe7224 */ /* 0x000fc600078e000a */
[----:B------:R-:W-:Y:S04]  /*1da0*/  STL [R1+0x1bc], R240 ;  /* 0x0001bcf001007387 */ /* 0x000fe80000100800 */
[----:B-1----:R-:W2:Y:S01]  /*1db0*/  LDL.LU R241, [R1+0x90] ;  /* 0x0000900001f17983 */ /* 0x002ea20000300800 */
[----:B------:R-:W-:Y:S01]  /*1dc0*/  VOTEU.ALL UP2, P1 ;  /* 0x0000000000ff7886 */ /* 0x000fe20000840000 */
[----:B------:R-:W-:Y:S01]  /*1dd0*/  VOTEU.ALL UP3, P1 ;  /* 0x0000000000ff7886 */ /* 0x000fe20000860000 */
[----:B------:R-:W-:Y:S01]  /*1de0*/  IMAD R5, R11, 0x2, R78 ;  /* 0x000000020b057824 */ /* 0x000fe200078e024e */
[----:B------:R-:W-:Y:S01]  /*1df0*/  STTM.16dp32bit_t0_t15.x32 tmem[UR10], RZ ;  /* 0x000000ff000079ed */ /* 0x000fe20008a8000a */
[----:B------:R-:W-:Y:S01]  /*1e00*/  STTM.16dp32bit_t16_t31.x32 tmem[UR10+0x20], RZ ;  /* 0x000020ff000079ed */ /* 0x000fe20008aa000a */
[----:B------:R-:W1:Y:S01]  /*1e10*/  FENCE.VIEW.ASYNC.T ;  /* 0x00000000000073c6 */ /* 0x000e620000000200 */
[----:B------:R-:W-:-:S04]  /*1e20*/  @!UP2 UIADD3 UR4, UPT, UPT, -UR7, 0x100000, URZ ;  /* 0x001000000704a890 */ /* 0x000fc8000fffe1ff */
[----:B------:R-:W-:Y:S02]  /*1e30*/  @!UP2 USHF.L.U32 UR5, UR4, 0xb, URZ ;  /* 0x0000000b0405a899 */ /* 0x000fe400080006ff */
[----:B------:R-:W-:Y:S01]  /*1e40*/  @!UP2 USHF.L.U32 UR4, UR4, 0x1, URZ ;  /* 0x000000010404a899 */ /* 0x000fe200080006ff */
[----:B-1----:R-:W-:Y:S01]  /*1e50*/  BAR.SYNC.DEFER_BLOCKING 0x0 ;  /* 0x0000000000007b1d */ /* 0x002fe20000010000 */
[----:B------:R-:W-:Y:S01]  /*1e60*/  IMAD R136, R3, UR14, RZ ;  /* 0x0000000e03887c24 */ /* 0x000fe2000f8e02ff */
[----:B------:R-:W-:Y:S01]  /*1e70*/  ISETP.LT.AND P2, PT, R6, UR22, P2 ;  /* 0x0000001606007c0c */ /* 0x000fe20009741270 */
[----:B------:R-:W-:-:S03]  /*1e80*/  IMAD R32, R32, 0x2, R5 ;  /* 0x0000000220207824 */ /* 0x000fc600078e0205 */
[C---:B------:R-:W-:Y:S01]  /*1e90*/  IADD3 R137, P3, PT, R136.reuse, UR16, RZ ;  /* 0x0000001088897c10 */ /* 0x040fe2000ff7e0ff */
[----:B------:R-:W-:Y:S02]  /*1ea0*/  IMAD R59, R59, 0x2, R32 ;  /* 0x000000023b3b7824 */ /* 0x000fe400078e0220 */
[----:B------:R-:W-:Y:S01]  /*1eb0*/  IMAD.U32 R9, RZ, RZ, UR12 ;  /* 0x0000000cff097e24 */ /* 0x000fe2000f8e00ff */
[----:B------:R-:W-:Y:S01]  /*1ec0*/  LEA.HI.X.SX32 R136, R136, UR17, 0x1, P3 ;  /* 0x0000001188887c11 */ /* 0x000fe200098f0eff */
[----:B------:R-:W-:Y:S01]  /*1ed0*/  IMAD R8, R8, 0x4, R59 ;  /* 0x0000000408087824 */ /* 0x000fe200078e023b */
[CC--:B0-----:R-:W-:Y:S01]  /*1ee0*/  IADD3 R2, P3, PT, R4.reuse, R137.reuse, RZ ;  /* 0x0000008904027210 */ /* 0x0c1fe20007f7e0ff */
[----:B------:R-:W-:Y:S01]  /*1ef0*/  IMAD.U32 R11, RZ, RZ, UR12 ;  /* 0x0000000cff0b7e24 */ /* 0x000fe2000f8e00ff */
[C---:B------:R-:W-:Y:S01]  /*1f00*/  IADD3 R3, P4, PT, R5.reuse, R137, RZ ;  /* 0x0000008905037210 */ /* 0x040fe20007f9e0ff */
[----:B------:R-:W-:Y:S01]  /*1f10*/  IMAD.U32 R10, RZ, RZ, UR12 ;  /* 0x0000000cff0a7e24 */ /* 0x000fe2000f8e00ff */
[-C--:B------:R-:W-:Y:S01]  /*1f20*/  LEA.HI.X.SX32 R4, R4, R136.reuse, 0x1, P3 ;  /* 0x0000008804047211 */ /* 0x080fe200018f0eff */
[----:B------:R-:W-:Y:S01]  /*1f30*/  IMAD.U32 R62, RZ, RZ, UR12 ;  /* 0x0000000cff3e7e24 */ /* 0x000fe2000f8e00ff */
[----:B------:R-:W-:-:S02]  /*1f40*/  LEA.HI.X.SX32 R5, R5, R136, 0x1, P4 ;  /* 0x0000008805057211 */ /* 0x000fc400020f0eff */
[C---:B------:R-:W-:Y:S02]  /*1f50*/  LOP3.LUT R14, R100.reuse, 0x10, RZ, 0xfc, !PT ;  /* 0x00000010640e7812 */ /* 0x040fe400078efcff */
[----:B------:R-:W-:Y:S01]  /*1f60*/  LOP3.LUT R12, R100, 0x18, RZ, 0xfc, !PT ;  /* 0x00000018640c7812 */ /* 0x000fe200078efcff */
[----:B------:R-:W-:Y:S01]  /*1f70*/  IMAD.U32 R65, RZ, RZ, UR12 ;  /* 0x0000000cff417e24 */ /* 0x000fe2000f8e00ff */
[----:B------:R-:W0:Y:S02]  /*1f80*/  FENCE.VIEW.ASYNC.S ;  /* 0x00000000000073c6 */ /* 0x000e240000000000 */
[----:B0-----:R0:W1:Y:S01]  /*1f90*/  @!UP3 SYNCS.EXCH.64 URZ, [UR6], UR4 ;  /* 0x0000000406ffb5b2 */ /* 0x0010620008000100 */
[----:B------:R-:W-:Y:S01]  /*1fa0*/  IMAD R34, R13, 0x2, R8 ;  /* 0x000000020d227824 */ /* 0x000fe200078e0208 */
[----:B------:R3:W-:Y:S01]  /*1fb0*/  STL [R1+0x1b8], R242 ;  /* 0x0001b8f201007387 */ /* 0x0007e20000100800 */
[----:B------:R-:W-:Y:S02]  /*1fc0*/  @P0 IMAD.MOV.U32 R6, RZ, RZ, R2 ;  /* 0x000000ffff060224 */ /* 0x000fe400078e0002 */
[----:B------:R-:W-:Y:S01]  /*1fd0*/  IMAD R58, R9, 0x2, R34 ;  /* 0x00000002093a7824 */ /* 0x000fe200078e0222 */
[----:B------:R4:W-:Y:S01]  /*1fe0*/  STL [R1+0x1b4], R243 ;  /* 0x0001b4f301007387 */ /* 0x0009e20000100800 */
[----:B------:R-:W-:Y:S01]  /*1ff0*/  @P0 IMAD.MOV.U32 R7, RZ, RZ, R4 ;  /* 0x000000ffff070224 */ /* 0x000fe200078e0004 */
[----:B-1----:R-:W-:Y:S01]  /*2000*/  BAR.SYNC.DEFER_BLOCKING 0x0 ;  /* 0x0000000000007b1d */ /* 0x002fe20000010000 */
[----:B------:R-:W-:-:S04]  /*2010*/  IMAD R80, R11, 0x2, R58 ;  /* 0x000000020b507824 */ /* 0x000fc800078e023a */
[----:B------:R-:W-:Y:S02]  /*2020*/  IMAD R9, R9, 0x2, R80 ;  /* 0x0000000209097824 */ /* 0x000fe400078e0250 */
[----:B------:R-:W-:Y:S01]  /*2030*/  IMAD.U32 R13, RZ, RZ, UR12 ;  /* 0x0000000cff0d7e24 */ /* 0x000fe2000f8e00ff */
[----:B---3--:R-:W-:Y:S01]  /*2040*/  PRMT R242, RZ, 0x7610, R242 ;  /* 0x00007610fff27816 */ /* 0x008fe200000000f2 */
[----:B------:R-:W-:Y:S02]  /*2050*/  IMAD R35, R10, 0x2, R9 ;  /* 0x000000020a237824 */ /* 0x000fe400078e0209 */
[----:B------:R-:W-:Y:S01]  /*2060*/  IMAD.U32 R82, RZ, RZ, UR12 ;  /* 0x0000000cff527e24 */ /* 0x000fe2000f8e00ff */
[----:B----4-:R-:W-:Y:S01]  /*2070*/  PRMT R243, RZ, 0x7610, R243 ;  /* 0x00007610fff37816 */ /* 0x010fe200000000f3 */
[----:B------:R-:W-:Y:S02]  /*2080*/  IMAD R62, R62, 0x2, R35 ;  /* 0x000000023e3e7824 */ /* 0x000fe400078e0223 */
[----:B------:R-:W-:Y:S01]  /*2090*/  IMAD.U32 R40, RZ, RZ, UR12 ;  /* 0x0000000cff287e24 */ /* 0x000fe2000f8e00ff */
[----:B------:R-:W-:Y:S01]  /*20a0*/  LOP3.LUT R15, R100, 0x20, RZ, 0xfc, !PT ;  /* 0x00000020640f7812 */ /* 0x000fe200078efcff */
[----:B------:R-:W-:Y:S01]  /*20b0*/  IMAD.U32 R41, RZ, RZ, UR12 ;  /* 0x0000000cff297e24 */ /* 0x000fe2000f8e00ff */
[----:B------:R-:W-:Y:S01]  /*20c0*/  STL [R1+0x1b0], R245 ;  /* 0x0001b0f501007387 */ /* 0x000fe20000100800 */
[----:B------:R-:W-:-:S02]  /*20d0*/  IMAD.U32 R66, RZ, RZ, UR12 ;  /* 0x0000000cff427e24 */ /* 0x000fc4000f8e00ff */
[----:B------:R-:W-:Y:S01]  /*20e0*/  IMAD.U32 R17, RZ, RZ, UR12 ;  /* 0x0000000cff117e24 */ /* 0x000fe2000f8e00ff */
[----:B------:R-:W-:Y:S04]  /*20f0*/  STL [R1+0x1ac], R244 ;  /* 0x0001acf401007387 */ /* 0x000fe80000100800 */
[----:B------:R1:W3:Y:S01]  /*2100*/  @P0 LDG.E.U8 R190, desc[UR20][R6.64] ;  /* 0x0000001406be0981 */ /* 0x0002e2000c1e1100 */
[----:B------:R-:W-:-:S03]  /*2110*/  PLOP3.LUT P0, PT, PT, PT, UP1, 0x80, 0x8 ;  /* 0x000000000008781c */ /* 0x000fc60003f0f018 */
[----:B------:R4:W-:Y:S01]  /*2120*/  STL [R1+0x1a8], R101 ;  /* 0x0001a86501007387 */ /* 0x0009e20000100800 */
[----:B-1----:R-:W-:Y:S02]  /*2130*/  @P2 IMAD.MOV.U32 R6, RZ, RZ, R3 ;  /* 0x000000ffff062224 */ /* 0x002fe400078e0003 */
[----:B------:R-:W-:Y:S01]  /*2140*/  @P2 IMAD.MOV.U32 R7, RZ, RZ, R5 ;  /* 0x000000ffff072224 */ /* 0x000fe200078e0005 */
[----:B------:R-:W-:Y:S01]  /*2150*/  ISETP.LT.AND P0, PT, R14, UR22, P0 ;  /* 0x000000160e007c0c */ /* 0x000fe20008701270 */
[----:B------:R-:W-:Y:S01]  /*2160*/  IMAD.U32 R19, RZ, RZ, UR12 ;  /* 0x0000000cff137e24 */ /* 0x000fe2000f8e00ff */
[C---:B------:R-:W-:Y:S01]  /*2170*/  LOP3.LUT R14, R100.reuse, 0x28, RZ, 0xfc, !PT ;  /* 0x00000028640e7812 */ /* 0x040fe200078efcff */
[----:B------:R-:W-:Y:S01]  /*2180*/  IMAD.U32 R48, RZ, RZ, UR12 ;  /* 0x0000000cff307e24 */ /* 0x000fe2000f8e00ff */
[----:B----4-:R-:W-:Y:S02]  /*2190*/  PRMT R101, RZ, 0x7610, R101 ;  /* 0x00007610ff657816 */ /* 0x010fe40000000065 */
[----:B------:R-:W-:Y:S01]  /*21a0*/  LOP3.LUT R20, R100, 0x30, RZ, 0xfc, !PT ;  /* 0x0000003064147812 */ /* 0x000fe200078efcff */
[----:B------:R-:W-:Y:S01]  /*21b0*/  IMAD.U32 R69, RZ, RZ, UR12 ;  /* 0x0000000cff457e24 */ /* 0x000fe2000f8e00ff */
[----:B------:R-:W-:-:S02]  /*21c0*/  PRMT R244, RZ, 0x7610, R244 ;  /* 0x00007610fff47816 */ /* 0x000fc400000000f4 */
[C---:B------:R-:W-:Y:S01]  /*21d0*/  LOP3.LUT R18, R100.reuse, 0x38, RZ, 0xfc, !PT ;  /* 0x0000003864127812 */ /* 0x040fe200078efcff */
[----:B------:R-:W-:Y:S01]  /*21e0*/  IMAD.U32 R21, RZ, RZ, UR12 ;  /* 0x0000000cff157e24 */ /* 0x000fe2000f8e00ff */
[----:B------:R-:W-:Y:S01]  /*21f0*/  PRMT R245, RZ, 0x7610, R245 ;  /* 0x00007610fff57816 */ /* 0x000fe200000000f5 */
[----:B------:R-:W-:Y:S01]  /*2200*/  IMAD.U32 R23, RZ, RZ, UR12 ;  /* 0x0000000cff177e24 */ /* 0x000fe2000f8e00ff */
[C---:B------:R-:W-:Y:S01]  /*2210*/  LOP3.LUT R25, R100.reuse, 0x40, RZ, 0xfc, !PT ;  /* 0x0000004064197812 */ /* 0x040fe200078efcff */
[----:B------:R-:W-:Y:S01]  /*2220*/  IMAD.U32 R22, RZ, RZ, UR12 ;  /* 0x0000000cff167e24 */ /* 0x000fe2000f8e00ff */
[----:B------:R-:W-:Y:S01]  /*2230*/  PRMT R240, RZ, 0x7610, R240 ;  /* 0x00007610fff07816 */ /* 0x000fe200000000f0 */
[----:B------:R-:W-:Y:S01]  /*2240*/  IMAD.U32 R72, RZ, RZ, UR12 ;  /* 0x0000000cff487e24 */ /* 0x000fe2000f8e00ff */
[----:B------:R-:W-:Y:S01]  /*2250*/  LOP3.LUT R24, R100, 0x48, RZ, 0xfc, !PT ;  /* 0x0000004864187812 */ /* 0x000fe200078efcff */
[----:B------:R-:W-:Y:S01]  /*2260*/  STL [R1+0x140], R2 ;  /* 0x0001400201007387 */ /* 0x000fe20000100800 */
[----:B------:R-:W-:-:S02]  /*2270*/  PRMT R27, RZ, 0x7610, R27 ;  /* 0x00007610ff1b7816 */ /* 0x000fc4000000001b */
[----:B------:R-:W-:Y:S01]  /*2280*/  PRMT R26, RZ, 0x7610, R26 ;  /* 0x00007610ff1a7816 */ /* 0x000fe2000000001a */
[----:B------:R-:W-:Y:S04]  /*2290*/  STL [R1+0x13c], R4 ;  /* 0x00013c0401007387 */ /* 0x000fe80000100800 */
[----:B--2---:R1:W2:Y:S01]  /*22a0*/  @P2 LDG.E.U8 R241, desc[UR20][R6.64] ;  /* 0x0000001406f12981 */ /* 0x0042a2000c1e1100 */
[----:B------:R-:W-:-:S04]  /*22b0*/  PLOP3.LUT P2, PT, PT, PT, UP1, 0x80, 0x8 ;  /* 0x000000000008781c */ /* 0x000fc80003f4f018 */
[----:B------:R-:W-:Y:S01]  /*22c0*/  ISETP.LT.AND P2, PT, R12, UR22, P2 ;  /* 0x000000160c007c0c */ /* 0x000fe20009741270 */
[----:B------:R-:W-:Y:S01]  /*22d0*/  IMAD R12, R11, 0x4, R62 ;  /* 0x000000040b0c7824 */ /* 0x000fe200078e023e */
[----:B-1----:R-:W-:-:S03]  /*22e0*/  IADD3 R6, P3, PT, R8, R137, RZ ;  /* 0x0000008908067210 */ /* 0x002fc60007f7e0ff */
[----:B------:R-:W-:Y:S01]  /*22f0*/  IMAD R42, R13, 0x2, R12 ;  /* 0x000000020d2a7824 */ /* 0x000fe200078e020c */
[C---:B------:R-:W-:Y:S02]  /*2300*/  IADD3 R7, P4, PT, R9.reuse, R137, RZ ;  /* 0x0000008909077210 */ /* 0x040fe40007f9e0ff */
[-C--:B------:R-:W-:Y:S01]  /*2310*/  LEA.HI.X.SX32 R8, R8, R136.reuse, 0x1, P3 ;  /* 0x0000008808087211 */ /* 0x080fe200018f0eff */
[----:B------:R-:W-:Y:S01]  /*2320*/  @P0 IMAD.MOV.U32 R10, RZ, RZ, R6 ;  /* 0x000000ffff0a0224 */ /* 0x000fe200078e0006 */
[----:B------:R-:W-:Y:S01]  /*2330*/  LEA.HI.X.SX32 R9, R9, R136, 0x1, P4 ;  /* 0x0000008809097211 */ /* 0x000fe200020f0eff */
[----:B------:R-:W-:Y:S02]  /*2340*/  IMAD R65, R65, 0x2, R42 ;  /* 0x0000000241417824 */ /* 0x000fe400078e022a */
[----:B------:R-:W-:Y:S02]  /*2350*/  @P0 IMAD.MOV.U32 R11, RZ, RZ, R8 ;  /* 0x000000ffff0b0224 */ /* 0x000fe400078e0008 */
[----:B------:R-:W-:-:S03]  /*2360*/  IMAD R82, R82, 0x2, R65 ;  /* 0x0000000252527824 */ /* 0x000fc600078e0241 */
[----:B------:R1:W4:Y:S01]  /*2370*/  @P0 LDG.E.U8 R242, desc[UR20][R10.64] ;  /* 0x000000140af20981 */ /* 0x000322000c1e1100 */
[----:B------:R-:W-:Y:S01]  /*2380*/  IMAD R13, R13, 0x2, R82 ;  /* 0x000000020d0d7824 */ /* 0x000fe200078e0252 */
[----:B------:R-:W-:Y:S01]  /*2390*/  PLOP3.LUT P0, PT, PT, PT, UP1, 0x80, 0x8 ;  /* 0x000000000008781c */ /* 0x000fe20003f0f018 */
[----:B-1----:R-:W-:Y:S02]  /*23a0*/  @P2 IMAD.MOV.U32 R10, RZ, RZ, R7 ;  /* 0x000000ffff0a2224 */ /* 0x002fe400078e0007 */
[----:B------:R-:W-:Y:S02]  /*23b0*/  @P2 IMAD.MOV.U32 R11, RZ, RZ, R9 ;  /* 0x000000ffff0b2224 */ /* 0x000fe400078e0009 */
[----:B------:R-:W-:-:S03]  /*23c0*/  IMAD R40, R40, 0x2, R13 ;  /* 0x0000000228287824 */ /* 0x000fc600078e020d */
[----:B------:R1:W2:Y:S01]  /*23d0*/  @P2 LDG.E.U8 R243, desc[UR20][R10.64] ;  /* 0x000000140af32981 */ /* 0x0002a2000c1e1100 */
[----:B------:R-:W-:Y:S01]  /*23e0*/  ISETP.LT.AND P0, PT, R15, UR22, P0 ;  /* 0x000000160f007c0c */ /* 0x000fe20008701270 */
[----:B------:R-:W-:Y:S02]  /*23f0*/  IMAD.U32 R15, RZ, RZ, UR12 ;  /* 0x0000000cff0f7e24 */ /* 0x000fe4000f8e00ff */
[----:B-1----:R-:W-:-:S04]  /*2400*/  IMAD.U32 R11, RZ, RZ, UR12 ;  /* 0x0000000cff0b7e24 */ /* 0x002fc8000f8e00ff */
[----:B------:R-:W-:Y:S01]  /*2410*/  IMAD R64, R11, 0x2, R40 ;  /* 0x000000020b407824 */ /* 0x000fe200078e0228 */
[----:B------:R-:W-:-:S03]  /*2420*/  PLOP3.LUT P2, PT, PT, PT, UP1, 0x80, 0x8 ;  /* 0x000000000008781c */ /* 0x000fc60003f4f018 */
[----:B------:R-:W-:Y:S01]  /*2430*/  IMAD R16, R15, 0x4, R64 ;  /* 0x000000040f107824 */ /* 0x000fe200078e0240 */
[----:B------:R-:W-:-:S03]  /*2440*/  IADD3 R10, P3, PT, R12, R137, RZ ;  /* 0x000000890c0a7210 */ /* 0x000fc60007f7e0ff */
[----:B------:R-:W-:Y:S01]  /*2450*/  IMAD R41, R41, 0x2, R16 ;  /* 0x0000000229297824 */ /* 0x000fe200078e0210 */
[----:B------:R-:W-:Y:S02]  /*2460*/  ISETP.LT.AND P2, PT, R14, UR22, P2 ;  /* 0x000000160e007c0c */ /* 0x000fe40009741270 */
[-C--:B------:R-:W-:Y:S01]  /*2470*/  LEA.HI.X.SX32 R12, R12, R136.reuse, 0x1, P3 ;  /* 0x000000880c0c7211 */ /* 0x080fe200018f0eff */
[----:B------:R-:W-:Y:S01]  /*2480*/  IMAD R66, R66, 0x2, R41 ;  /* 0x0000000242427824 */ /* 0x000fe200078e0229 */
[----:B------:R-:W-:Y:S01]  /*2490*/  IADD3 R11, P4, PT, R13, R137, RZ ;  /* 0x000000890d0b7210 */ /* 0x000fe20007f9e0ff */
[----:B------:R-:W-:Y:S02]  /*24a0*/  @P0 IMAD.MOV.U32 R14, RZ, RZ, R10 ;  /* 0x000000ffff0e0224 */ /* 0x000fe400078e000a */
[----:B------:R-:W-:Y:S02]  /*24b0*/  @P0 IMAD.MOV.U32 R15, RZ, RZ, R12 ;  /* 0x000000ffff0f0224 */ /* 0x000fe400078e000c */
[----:B------:R-:W-:Y:S01]  /*24c0*/  IMAD R84, R17, 0x2, R66 ;  /* 0x0000000211547824 */ /* 0x000fe200078e0242 */
[----:B------:R-:W-:-:S02]  /*24d0*/  LEA.HI.X.SX32 R13, R13, R136, 0x1, P4 ;  /* 0x000000880d0d7211 */ /* 0x000fc400020f0eff */
[----:B------:R1:W2:Y:S01]  /*24e0*/  @P0 LDG.E.U8 R101, desc[UR20][R14.64] ;  /* 0x000000140e650981 */ /* 0x0002a2000c1e1100 */
[----:B------:R-:W-:Y:S01]  /*24f0*/  IMAD R17, R19, 0x2, R84 ;  /* 0x0000000213117824 */ /* 0x000fe200078e0254 */
[----:B------:R-:W-:-:S03]  /*2500*/  PLOP3.LUT P0, PT, PT, PT, UP1, 0x80, 0x8 ;  /* 0x000000000008781c */ /* 0x000fc60003f0f018 */
[----:B------:R-:W-:Y:S01]  /*2510*/  IMAD R48, R48, 0x2, R17 ;  /* 0x0000000230307824 */ /* 0x000fe200078e0211 */
[----:B------:R-:W-:Y:S01]  /*2520*/  ISETP.LT.AND P0, PT, R20, UR22, P0 ;  /* 0x0000001614007c0c */ /* 0x000fe20008701270 */
[----:B-1----:R-:W-:Y:S02]  /*2530*/  @P2 IMAD.MOV.U32 R14, RZ, RZ, R11 ;  /* 0x000000ffff0e2224 */ /* 0x002fe400078e000b */
[----:B------:R-:W-:Y:S02]  /*2540*/  @P2 IMAD.MOV.U32 R15, RZ, RZ, R13 ;  /* 0x000000ffff0f2224 */ /* 0x000fe400078e000d */
[----:B------:R-:W-:Y:S02]  /*2550*/  IMAD.U32 R20, RZ, RZ, UR12 ;  /* 0x0000000cff147e24 */ /* 0x000fe4000f8e00ff */
[----:B------:R-:W-:Y:S01]  /*2560*/  IMAD R69, R69, 0x2, R48 ;  /* 0x0000000245457824 */ /* 0x000fe200078e0230 */
[----:B------:R1:W2:Y:S01]  /*2570*/  @P2 LDG.E.U8 R244, desc[UR20][R14.64] ;  /* 0x000000140ef42981 */ /* 0x0002a2000c1e1100 */
[----:B------:R-:W-:-:S02]  /*2580*/  PLOP3.LUT P2, PT, PT, PT, UP1, 0x80, 0x8 ;  /* 0x000000000008781c */ /* 0x000fc40003f4f018 */
[----:B------:R-:W-:Y:S02]  /*2590*/  IMAD R20, R20, 0x4, R69 ;  /* 0x0000000414147824 */ /* 0x000fe400078e0245 */
[----:B------:R-:W-:Y:S02]  /*25a0*/  ISETP.LT.AND P2, PT, R18, UR22, P2 ;  /* 0x0000001612007c0c */ /* 0x000fe40009741270 */
[----:B-1----:R-:W-:Y:S01]  /*25b0*/  IADD3 R14, P3, PT, R16, R137, RZ ;  /* 0x00000089100e7210 */ /* 0x002fe20007f7e0ff */
[----:B------:R-:W-:-:S03]  /*25c0*/  IMAD R46, R21, 0x2, R20 ;  /* 0x00000002152e7824 */ /* 0x000fc600078e0214 */
[-C--:B------:R-:W-:Y:S01]  /*25d0*/  LEA.HI.X.SX32 R16, R16, R136.reuse, 0x1, P3 ;  /* 0x0000008810107211 */ /* 0x080fe200018f0eff */
[----:B------:R-:W-:Y:S01]  /*25e0*/  @P0 IMAD.MOV.U32 R18, RZ, RZ, R14 ;  /* 0x000000ffff120224 */ /* 0x000fe200078e000e */
[----:B------:R-:W-:Y:S01]  /*25f0*/  IADD3 R15, P4, PT, R17, R137, RZ ;  /* 0x00000089110f7210 */ /* 0x000fe20007f9e0ff */
[----:B------:R-:W-:Y:S02]  /*2600*/  IMAD R70, R23, 0x2, R46 ;  /* 0x0000000217467824 */ /* 0x000fe400078e022e */
[----:B------:R-:W-:Y:S01]  /*2610*/  @P0 IMAD.MOV.U32 R19, RZ, RZ, R16 ;  /* 0x000000ffff130224 */ /* 0x000fe200078e0010 */
[----:B------:R-:W-:Y:S01]  /*2620*/  LEA.HI.X.SX32 R17, R17, R136, 0x1, P4 ;  /* 0x0000008811117211 */ /* 0x000fe200020f0eff */
[----:B------:R-:W-:-:S03]  /*2630*/  IMAD R86, R21, 0x2, R70 ;  /* 0x0000000215567824 */ /* 0x000fc600078e0246 */
[----:B------:R1:W2:Y:S01]  /*2640*/  @P0 LDG.E.U8 R245, desc[UR20][R18.64] ;  /* 0x0000001412f50981 */ /* 0x0002a2000c1e1100 */
[----:B------:R-:W-:Y:S01]  /*2650*/  PLOP3.LUT P0, PT, PT, PT, UP1, 0x80, 0x8 ;  /* 0x000000000008781c */ /* 0x000fe20003f0f018 */
[----:B------:R-:W-:-:S03]  /*2660*/  IMAD R21, R23, 0x2, R86 ;  /* 0x0000000217157824 */ /* 0x000fc600078e0256 */
[----:B------:R-:W-:Y:S01]  /*2670*/  ISETP.LT.AND P0, PT, R25, UR22, P0 ;  /* 0x0000001619007c0c */ /* 0x000fe20008701270 */
[----:B-1----:R-:W-:Y:S02]  /*2680*/  @P2 IMAD.MOV.U32 R18, RZ, RZ, R15 ;  /* 0x000000ffff122224 */ /* 0x002fe400078e000f */
[----:B------:R-:W-:Y:S02]  /*2690*/  @P2 IMAD.MOV.U32 R19, RZ, RZ, R17 ;  /* 0x000000ffff132224 */ /* 0x000fe400078e0011 */
[----:B------:R-:W-:-:S03]  /*26a0*/  IMAD R47, R22, 0x2, R21 ;  /* 0x00000002162f7824 */ /* 0x000fc600078e0215 */
[----:B------:R1:W2:Y:S01]  /*26b0*/  @P2 LDG.E.U8 R240, desc[UR20][R18.64] ;  /* 0x0000001412f02981 */ /* 0x0002a2000c1e1100 */
[----:B------:R-:W-:Y:S01]  /*26c0*/  PLOP3.LUT P2, PT, PT, PT, UP1, 0x80, 0x8 ;  /* 0x000000000008781c */ /* 0x000fe20003f4f018 */
[----:B------:R-:W-:Y:S01]  /*26d0*/  IMAD R72, R72, 0x2, R47 ;  /* 0x0000000248487824 */ /* 0x000fe200078e022f */
[----:B-1----:R-:W-:-:S04]  /*26e0*/  IADD3 R18, P3, PT, R20, R137, RZ ;  /* 0x0000008914127210 */ /* 0x002fc80007f7e0ff */
[----:B------:R-:W-:Y:S02]  /*26f0*/  LEA.HI.X.SX32 R20, R20, R136, 0x1, P3 ;  /* 0x0000008814147211 */ /* 0x000fe400018f0eff */
[----:B------:R-:W-:Y:S01]  /*2700*/  ISETP.LT.AND P2, PT, R24, UR22, P2 ;  /* 0x0000001618007c0c */ /* 0x000fe20009741270 */
[----:B------:R-:W-:Y:S02]  /*2710*/  IMAD R24, R23, 0x4, R72 ;  /* 0x0000000417187824 */ /* 0x000fe400078e0248 */
[----:B------:R-:W-:Y:S02]  /*2720*/  @P0 IMAD.MOV.U32 R22, RZ, RZ, R18 ;  /* 0x000000ffff160224 */ /* 0x000fe400078e0012 */
[----:B------:R-:W-:Y:S01]  /*2730*/  @P0 IMAD.MOV.U32 R23, RZ, RZ, R20 ;  /* 0x000000ffff170224 */ /* 0x000fe200078e0014 */
[----:B------:R-:W-:-:S04]  /*2740*/  IADD3 R19, P4, PT, R21, R137, RZ ;  /* 0x0000008915137210 */ /* 0x000fc80007f9e0ff */
[----:B------:R1:W2:Y:S01]  /*2750*/  @P0 LDG.E.U8 R27, desc[UR20][R22.64] ;  /* 0x00000014161b0981 */ /* 0x0002a2000c1e1100 */
[----:B------:R-:W-:Y:S02]  /*2760*/  LEA.HI.X.SX32 R21, R21, R136, 0x1, P4 ;  /* 0x0000008815157211 */ /* 0x000fe400020f0eff */
[----:B-1----:R-:W-:-:S03]  /*2770*/  @P2 IMAD.MOV.U32 R22, RZ, RZ, R19 ;  /* 0x000000ffff162224 */ /* 0x002fc600078e0013 */
[----:B------:R-:W-:-:S05]  /*2780*/  @P2 IMAD.MOV.U32 R23, RZ, RZ, R21 ;  /* 0x000000ffff172224 */ /* 0x000fca00078e0015 */
[----:B------:R1:W3:Y:S04]  /*2790*/  @P2 LDG.E.U8 R26, desc[UR20][R22.64] ;  /* 0x00000014161a2981 */ /* 0x0002e8000c1e1100 */
[----:B------:R-:W-:Y:S04]  /*27a0*/  STL [R1+0x148], R3 ;  /* 0x0001480301007387 */ /* 0x000fe80000100800 */
[----:B------:R-:W-:Y:S04]  /*27b0*/  STL [R1+0x144], R5 ;  /* 0x0001440501007387 */ /* 0x000fe80000100800 */
[----:B------:R-:W-:Y:S04]  /*27c0*/  STL [R1+0x150], R6 ;  /* 0x0001500601007387 */ /* 0x000fe80000100800 */
[----:B------:R-:W-:Y:S01]  /*27d0*/  STL [R1+0x14c], R8 ;  /* 0x00014c0801007387 */ /* 0x000fe20000100800 */
[----:B------:R-:W-:-:S03]  /*27e0*/  IMAD.U32 R25, RZ, RZ, UR12 ;  /* 0x0000000cff197e24 */ /* 0x000fc6000f8e00ff */
[----:B------:R-:W-:Y:S04]  /*27f0*/  STL [R1+0x158], R7 ;  /* 0x0001580701007387 */ /* 0x000fe80000100800 */
[----:B------:R-:W-:Y:S04]  /*2800*/  STL [R1+0x154], R9 ;  /* 0x0001540901007387 */ /* 0x000fe80000100800 */
[----:B------:R-:W-:Y:S04]  /*2810*/  STL [R1+0x160], R10 ;  /* 0x0001600a01007387 */ /* 0x000fe80000100800 */
[----:B------:R-:W-:Y:S01]  /*2820*/  STL [R1+0x15c], R12 ;  /* 0x00015c0c01007387 */ /* 0x000fe20000100800 */
[----:B------:R-:W-:-:S03]  /*2830*/  IMAD.U32 R75, RZ, RZ, UR12 ;  /* 0x0000000cff4b7e24 */ /* 0x000fc6000f8e00ff */
[----:B------:R-:W-:Y:S01]  /*2840*/  STL [R1+0x168], R11 ;  /* 0x0001680b01007387 */ /* 0x000fe20000100800 */
[----:B------:R-:W-:-:S03]  /*2850*/  IMAD R54, R25, 0x2, R24 ;  /* 0x0000000219367824 */ /* 0x000fc600078e0218 */
        /* <DEDUP_REMOVED lines=9> */
[----:B------:R-:W-:-:S03]  /*28f0*/  IMAD R88, R88, 0x2, R75 ;  /* 0x0000000258587824 */ /* 0x000fc600078e024b */
[----:B------:R-:W-:Y:S01]  /*2900*/  STL [R1+0x188], R19 ;  /* 0x0001881301007387 */ /* 0x000fe20000100800 */
[----:B------:R-:W-:-:S03]  /*2910*/  PLOP3.LUT P0, PT, PT, PT, UP1, 0x80, 0x8 ;  /* 0x000000000008781c */ /* 0x000fc60003f0f018 */
[----:B------:R-:W-:Y:S01]  /*2920*/  STL [R1+0x184], R21 ;  /* 0x0001841501007387 */ /* 0x000fe20000100800 */
[----:B------:R-:W-:Y:S02]  /*2930*/  IMAD.U32 R52, RZ, RZ, UR12 ;  /* 0x0000000cff347e24 */ /* 0x000fe4000f8e00ff */
[----:B------:R-:W-:Y:S01]  /*2940*/  IMAD R25, R25, 0x2, R88 ;  /* 0x0000000219197824 */ /* 0x000fe200078e0258 */
[----:B-1----:R-:W-:Y:S01]  /*2950*/  IADD3 R22, P3, PT, R24, R137, RZ ;  /* 0x0000008918167210 */ /* 0x002fe20007f7e0ff */
[----:B------:R-:W-:Y:S02]  /*2960*/  IMAD.U32 R23, RZ, RZ, UR12 ;  /* 0x0000000cff177e24 */ /* 0x000fe4000f8e00ff */
[----:B------:R-:W-:Y:S01]  /*2970*/  IMAD R52, R52, 0x2, R25 ;  /* 0x0000000234347824 */ /* 0x000fe200078e0219 */
[----:B------:R-:W-:Y:S02]  /*2980*/  PLOP3.LUT P2, PT, PT, PT, UP1, 0x80, 0x8 ;  /* 0x000000000008781c */ /* 0x000fe40003f4f018 */
[----:B------:R-:W-:Y:S01]  /*2990*/  LEA.HI.X.SX32 R24, R24, R136, 0x1, P3 ;  /* 0x0000008818187211 */ /* 0x000fe200018f0eff */
[----:B------:R-:W-:Y:S01]  /*29a0*/  IMAD R76, R23, 0x2, R52 ;  /* 0x00000002174c7824 */ /* 0x000fe200078e0234 */
[----:B------:R-:W-:-:S02]  /*29b0*/  PRMT R36, RZ, 0x7610, R36 ;  /* 0x00007610ff247816 */ /* 0x000fc40000000024 */
[----:B------:R-:W-:-:S04]  /*29c0*/  IADD3 R23, P4, PT, R25, R137, RZ ;  /* 0x0000008919177210 */ /* 0x000fc80007f9e0ff */
[----:B------:R-:W-:Y:S02]  /*29d0*/  LEA.HI.X.SX32 R25, R25, R136, 0x1, P4 ;  /* 0x0000008819197211 */ /* 0x000fe400020f0eff */
[----:B------:R-:W-:Y:S01]  /*29e0*/  PRMT R29, RZ, 0x7610, R29 ;  /* 0x00007610ff1d7816 */ /* 0x000fe2000000001d */
[----:B--2---:R1:W-:Y:S02]  /*29f0*/  STL [R1+0x74], R27 ;  /* 0x0000741b01007387 */ /* 0x0043e40000100800 */
[----:B-1----:R-:W-:-:S04]  /*2a00*/  LOP3.LUT R27, R100, 0x50, RZ, 0xfc, !PT ;  /* 0x00000050641b7812 */ /* 0x002fc800078efcff */
[----:B------:R-:W-:Y:S01]  /*2a10*/  ISETP.LT.AND P0, PT, R27, UR22, P0 ;  /* 0x000000161b007c0c */ /* 0x000fe20008701270 */
[----:B------:R-:W-:Y:S01]  /*2a20*/  IMAD.U32 R27, RZ, RZ, UR12 ;  /* 0x0000000cff1b7e24 */ /* 0x000fe2000f8e00ff */
[----:B---3--:R1:W-:Y:S03]  /*2a30*/  STL [R1+0x70], R26 ;  /* 0x0000701a01007387 */ /* 0x0083e60000100800 */
[----:B------:R-:W-:Y:S01]  /*2a40*/  IMAD R28, R27, 0x4, R76 ;  /* 0x000000041b1c7824 */ /* 0x000fe200078e024c */
[----:B-1----:R-:W-:-:S07]  /*2a50*/  LOP3.LUT R26, R100, 0x58, RZ, 0xfc, !PT ;  /* 0x00000058641a7812 */ /* 0x002fce00078efcff */
[----:B------:R-:W-:Y:S01]  /*2a60*/  @P0 IMAD.MOV.U32 R27, RZ, RZ, R24 ;  /* 0x000000ffff1b0224 */ /* 0x000fe200078e0018 */
[----:B------:R-:W-:Y:S01]  /*2a70*/  ISETP.LT.AND P2, PT, R26, UR22, P2 ;  /* 0x000000161a007c0c */ /* 0x000fe20009741270 */
[----:B------:R-:W-:-:S05]  /*2a80*/  @P0 IMAD.MOV.U32 R26, RZ, RZ, R22 ;  /* 0x000000ffff1a0224 */ /* 0x000fca00078e0016 */
[----:B------:R1:W2:Y:S07]  /*2a90*/  @P0 LDG.E.U8 R36, desc[UR20][R26.64] ;  /* 0x000000141a240981 */ /* 0x0002ae000c1e1100 */
[----:B-1----:R-:W-:Y:S02]  /*2aa0*/  @P2 IMAD.MOV.U32 R26, RZ, RZ, R23 ;  /* 0x000000ffff1a2224 */ /* 0x002fe400078e0017 */
[----:B------:R-:W-:-:S05]  /*2ab0*/  @P2 IMAD.MOV.U32 R27, RZ, RZ, R25 ;  /* 0x000000ffff1b2224 */ /* 0x000fca00078e0019 */
[----:B------:R1:W3:Y:S01]  /*2ac0*/  @P2 LDG.E.U8 R29, desc[UR20][R26.64] ;  /* 0x000000141a1d2981 */ /* 0x0002e2000c1e1100 */
[----:B------:R-:W-:-:S03]  /*2ad0*/  IMAD.U32 R53, RZ, RZ, UR12 ;  /* 0x0000000cff357e24 */ /* 0x000fc6000f8e00ff */
[----:B------:R-:W-:Y:S01]  /*2ae0*/  STL [R1+0x190], R22 ;  /* 0x0001901601007387 */ /* 0x000fe20000100800 */
[----:B------:R-:W-:-:S03]  /*2af0*/  IMAD R53, R53, 0x2, R28 ;  /* 0x0000000235357824 */ /* 0x000fc600078e021c */
[----:B------:R-:W-:Y:S01]  /*2b00*/  STL [R1+0x18c], R24 ;  /* 0x00018c1801007387 */ /* 0x000fe20000100800 */
[----:B------:R-:W-:Y:S01]  /*2b10*/  IMAD.U32 R38, RZ, RZ, UR12 ;  /* 0x0000000cff267e24 */ /* 0x000fe2000f8e00ff */
[C---:B------:R-:W-:Y:S02]  /*2b20*/  LOP3.LUT R37, R100.reuse, 0x60, RZ, 0xfc, !PT ;  /* 0x0000006064257812 */ /* 0x040fe400078efcff */
[----:B------:R-:W-:Y:S01]  /*2b30*/  PLOP3.LUT P0, PT, PT, PT, UP1, 0x80, 0x8 ;  /* 0x000000000008781c */ /* 0x000fe20003f0f018 */
[----:B------:R-:W-:Y:S01]  /*2b40*/  IMAD.U32 R176, RZ, RZ, UR12 ;  /* 0x0000000cffb07e24 */ /* 0x000fe2000f8e00ff */
[----:B------:R-:W-:Y:S02]  /*2b50*/  PLOP3.LUT P2, PT, PT, PT, UP1, 0x80, 0x8 ;  /* 0x000000000008781c */ /* 0x000fe40003f4f018 */
[----:B------:R-:W-:Y:S02]  /*2b60*/  ISETP.LT.AND P0, PT, R37, UR22, P0 ;  /* 0x0000001625007c0c */ /* 0x000fe40008701270 */
[----:B------:R-:W-:-:S02]  /*2b70*/  LOP3.LUT R37, R100, 0x68, RZ, 0xfc, !PT ;  /* 0x0000006864257812 */ /* 0x000fc400078efcff */
[C---:B-1----:R-:W-:Y:S02]  /*2b80*/  IADD3 R26, P4, PT, R28.reuse, R137, RZ ;  /* 0x000000891c1a7210 */ /* 0x042fe40007f9e0ff */
[----:B------:R-:W-:Y:S01]  /*2b90*/  ISETP.LT.AND P2, PT, R37, UR22, P2 ;  /* 0x0000001625007c0c */ /* 0x000fe20009741270 */
[----:B------:R-:W-:Y:S01]  /*2ba0*/  IMAD.U32 R183, RZ, RZ, UR12 ;  /* 0x0000000cffb77e24 */ /* 0x000fe2000f8e00ff */
[----:B------:R-:W-:Y:S01]  /*2bb0*/  LEA.HI.X.SX32 R27, R28, R136, 0x1, P4 ;  /* 0x000000881c1b7211 */ /* 0x000fe200020f0eff */
[----:B------:R-:W-:Y:S01]  /*2bc0*/  IMAD.U32 R28, RZ, RZ, UR12 ;  /* 0x0000000cff1c7e24 */ /* 0x000fe2000f8e00ff */
[----:B------:R-:W-:Y:S02]  /*2bd0*/  PRMT R31, RZ, 0x7610, R31 ;  /* 0x00007610ff1f7816 */ /* 0x000fe4000000001f */
[----:B------:R-:W-:-:S06]  /*2be0*/  PRMT R33, RZ, 0x7610, R33 ;  /* 0x00007610ff217816 */ /* 0x000fcc0000000021 */
[----:B------:R-:W4:Y:S04]  /*2bf0*/  @P0 LDG.E.U8 R33, desc[UR20][R26.64] ;  /* 0x000000141a210981 */ /* 0x000f28000c1e1100 */
[----:B--2---:R1:W-:Y:S02]  /*2c00*/  STL [R1+0x6c], R36 ;  /* 0x00006c2401007387 */ /* 0x0043e40000100800 */
[----:B-1----:R-:W-:-:S04]  /*2c10*/  IMAD.U32 R36, RZ, RZ, UR12 ;  /* 0x0000000cff247e24 */ /* 0x002fc8000f8e00ff */
[----:B------:R-:W-:-:S04]  /*2c20*/  IMAD R169, R36, 0x2, R53 ;  /* 0x0000000224a97824 */ /* 0x000fc800078e0235 */
[----:B------:R-:W-:Y:S01]  /*2c30*/  IMAD R171, R38, 0x2, R169 ;  /* 0x0000000226ab7824 */ /* 0x000fe200078e02a9 */
[----:B------:R-:W-:Y:S03]  /*2c40*/  STL [R1+0x198], R23 ;  /* 0x0001981701007387 */ /* 0x000fe60000100800 */
[----:B------:R-:W-:Y:S01]  /*2c50*/  IMAD R173, R36, 0x2, R171 ;  /* 0x0000000224ad7824 */ /* 0x000fe200078e02ab */
[----:B------:R-:W-:Y:S03]  /*2c60*/  STL [R1+0x194], R25 ;  /* 0x0001941901007387 */ /* 0x000fe60000100800 */
[----:B------:R-:W-:Y:S01]  /*2c70*/  IMAD R176, R176, 0x2, R173 ;  /* 0x00000002b0b07824 */ /* 0x000fe200078e02ad */
[----:B---3--:R1:W-:Y:S01]  /*2c80*/  STL [R1+0x68], R29 ;  /* 0x0000681d01007387 */ /* 0x0083e20000100800 */
[----:B------:R-:W-:Y:S01]  /*2c90*/  IADD3 R174, P4, PT, R173, R137, RZ ;  /* 0x00000089adae7210 */ /* 0x000fe20007f9e0ff */
[----:B-1----:R-:W-:-:S04]  /*2ca0*/  IMAD.U32 R29, RZ, RZ, UR12 ;  /* 0x0000000cff1d7e24 */ /* 0x002fc8000f8e00ff */
[----:B------:R-:W-:Y:S01]  /*2cb0*/  IMAD R178, R29, 0x2, R176 ;  /* 0x000000021db27824 */ /* 0x000fe200078e02b0 */
[----:B------:R-:W-:-:S03]  /*2cc0*/  LEA.HI.X.SX32 R173, R173, R136, 0x1, P4 ;  /* 0x00000088adad7211 */ /* 0x000fc600020f0eff */
[----:B------:R-:W-:Y:S02]  /*2cd0*/  IMAD R183, R183, 0x4, R178 ;  /* 0x00000004b7b77824 */ /* 0x000fe400078e02b2 */
[----:B------:R-:W-:Y:S02]  /*2ce0*/  @P2 IMAD.MOV.U32 R29, RZ, RZ, R173 ;  /* 0x000000ffff1d2224 */ /* 0x000fe400078e00ad */
[----:B------:R-:W-:Y:S02]  /*2cf0*/  IMAD R185, R28, 0x2, R183 ;  /* 0x000000021cb97824 */ /* 0x000fe400078e02b7 */
[----:B------:R-:W-:-:S05]  /*2d00*/  @P2 IMAD.MOV.U32 R28, RZ, RZ, R174 ;  /* 0x000000ffff1c2224 */ /* 0x000fca00078e00ae */
[----:B------:R1:W2:Y:S01]  /*2d10*/  @P2 LDG.E.U8 R31, desc[UR20][R28.64] ;  /* 0x000000141c1f2981 */ /* 0x0002a2000c1e1100 */
[----:B------:R-:W-:Y:S02]  /*2d20*/  LOP3.LUT R36, R100, 0x70, RZ, 0xfc, !PT ;  /* 0x0000007064247812 */ /* 0x000fe400078efcff */
[----:B------:R-:W-:-:S04]  /*2d30*/  PLOP3.LUT P3, PT, PT, PT, UP1, 0x80, 0x8 ;  /* 0x000000000008781c */ /* 0x000fc80003f6f018 */
[----:B------:R-:W-:Y:S01]  /*2d40*/  ISETP.LT.AND P3, PT, R36, UR22, P3 ;  /* 0x0000001624007c0c */ /* 0x000fe20009f61270 */
[----:B------:R-:W-:Y:S01]  /*2d50*/  IMAD.U32 R36, RZ, RZ, UR12 ;  /* 0x0000000cff247e24 */ /* 0x000fe2000f8e00ff */
[C---:B------:R-:W-:Y:S01]  /*2d60*/  IADD3 R184, P0, PT, R183.reuse, R137, RZ ;  /* 0x00000089b7b87210 */ /* 0x040fe20007f1e0ff */
[----:B------:R-:W-:Y:S02]  /*2d70*/  STL [R1+0x1a0], R26 ;  /* 0x0001a01a01007387 */ /* 0x000fe40000100800 */
[----:B------:R-:W-:Y:S01]  /*2d80*/  IMAD R189, R36, 0x2, R185 ;  /* 0x0000000224bd7824 */ /* 0x000fe200078e02b9 */
[----:B------:R-:W-:Y:S01]  /*2d90*/  LEA.HI.X.SX32 R183, R183, R136, 0x1, P0 ;  /* 0x00000088b7b77211 */ /* 0x000fe200000f0eff */
[----:B------:R-:W-:Y:S01]  /*2da0*/  STL [R1+0x19c], R27 ;  /* 0x00019c1b01007387 */ /* 0x000fe20000100800 */
[----:B------:R-:W-:Y:S01]  /*2db0*/  PRMT R10, RZ, 0x7610, R10 ;  /* 0x00007610ff0a7816 */ /* 0x000fe2000000000a */
[----:B------:R-:W-:Y:S02]  /*2dc0*/  IMAD.U32 R194, RZ, RZ, UR12 ;  /* 0x0000000cffc27e24 */ /* 0x000fe4000f8e00ff */
[----:B------:R3:W-:Y:S01]  /*2dd0*/  STL [R1+0x1a4], R173 ;  /* 0x0001a4ad01007387 */ /* 0x0007e20000100800 */
[----:B------:R-:W-:Y:S01]  /*2de0*/  IMAD R191, R38, 0x2, R189 ;  /* 0x0000000226bf7824 */ /* 0x000fe200078e02bd */
[----:B------:R-:W-:Y:S01]  /*2df0*/  PLOP3.LUT P2, PT, PT, PT, UP1, 0x80, 0x8 ;  /* 0x000000000008781c */ /* 0x000fe20003f4f018 */
[----:B-1----:R-:W-:-:S02]  /*2e00*/  @P3 IMAD.MOV.U32 R28, RZ, RZ, R184 ;  /* 0x000000ffff1c3224 */ /* 0x002fc400078e00b8 */
[----:B------:R-:W-:Y:S02]  /*2e10*/  @P3 IMAD.MOV.U32 R29, RZ, RZ, R183 ;  /* 0x000000ffff1d3224 */ /* 0x000fe400078e00b7 */
[----:B------:R-:W-:-:S03]  /*2e20*/  IMAD R194, R194, 0x2, R191 ;  /* 0x00000002c2c27824 */ /* 0x000fc600078e02bf */
[----:B------:R1:W4:Y:S01]  /*2e30*/  @P3 LDG.E.U8 R10, desc[UR20][R28.64] ;  /* 0x000000141c0a3981 */ /* 0x000322000c1e1100 */
[----:B------:R-:W-:Y:S01]  /*2e40*/  PLOP3.LUT P3, PT, PT, PT, UP1, 0x80, 0x8 ;  /* 0x000000000008781c */ /* 0x000fe20003f6f018 */
[----:B------:R-:W-:Y:S01]  /*2e50*/  IMAD.U32 R79, RZ, RZ, UR12 ;  /* 0x0000000cff4f7e24 */ /* 0x000fe2000f8e00ff */
[CC--:B------:R-:W-:Y:S02]  /*2e60*/  IADD3 R195, P5, PT, R194.reuse, R137.reuse, RZ ;  /* 0x00000089c2c37210 */ /* 0x0c0fe40007fbe0ff */
[----:B------:R-:W-:Y:S01]  /*2e70*/  PLOP3.LUT P0, PT, PT, PT, UP1, 0x80, 0x8 ;  /* 0x000000000008781c */ /* 0x000fe20003f0f018 */
[----:B------:R-:W-:Y:S01]  /*2e80*/  IMAD R79, R79, 0x2, R194 ;  /* 0x000000024f4f7824 */ /* 0x000fe200078e02c2 */
[----:B------:R-:W-:Y:S02]  /*2e90*/  LEA.HI.X.SX32 R194, R194, R136, 0x1, P5 ;  /* 0x00000088c2c27211 */ /* 0x000fe400028f0eff */
[----:B-1----:R-:W-:Y:S02]  /*2ea0*/  IADD3 R28, P4, PT, R30, R137, RZ ;  /* 0x000000891e1c7210 */ /* 0x002fe40007f9e0ff */
[----:B---3--:R-:W-:-:S02]  /*2eb0*/  PRMT R173, RZ, 0x7610, R173 ;  /* 0x00007610ffad7816 */ /* 0x008fc400000000ad */
[----:B------:R-:W-:Y:S02]  /*2ec0*/  LEA.HI.X.SX32 R29, R30, R136, 0x1, P4 ;  /* 0x000000881e1d7211 */ /* 0x000fe400020f0eff */
[----:B------:R-:W-:Y:S02]  /*2ed0*/  PRMT R26, RZ, 0x7610, R26 ;  /* 0x00007610ff1a7816 */ /* 0x000fe4000000001a */
[----:B------:R-:W-:Y:S02]  /*2ee0*/  LOP3.LUT R36, R100, 0x12, RZ, 0xfc, !PT ;  /* 0x0000001264247812 */ /* 0x000fe400078efcff */
[----:B------:R-:W-:Y:S02]  /*2ef0*/  PRMT R27, RZ, 0x7610, R27 ;  /* 0x00007610ff1b7816 */ /* 0x000fe4000000001b */
[----:B------:R-:W-:Y:S02]  /*2f00*/  PRMT R23, RZ, 0x7610, R23 ;  /* 0x00007610ff177816 */ /* 0x000fe40000000017 */
[----:B------:R-:W-:-:S02]  /*2f10*/  PRMT R25, RZ, 0x7610, R25 ;  /* 0x00007610ff197816 */ /* 0x000fc40000000019 */
[C---:B------:R-:W-:Y:S02]  /*2f20*/  LOP3.LUT R44, R100.reuse, 0x2a, RZ, 0xfc, !PT ;  /* 0x0000002a642c7812 */ /* 0x040fe400078efcff */
[C---:B------:R-:W-:Y:S02]  /*2f30*/  LOP3.LUT R43, R100.reuse, 0x32, RZ, 0xfc, !PT ;  /* 0x00000032642b7812 */ /* 0x040fe400078efcff */
[----:B------:R-:W-:Y:S02]  /*2f40*/  PRMT R22, RZ, 0x7610, R22 ;  /* 0x00007610ff167816 */ /* 0x000fe40000000016 */
[----:B------:R-:W-:Y:S02]  /*2f50*/  PRMT R20, RZ, 0x7610, R20 ;  /* 0x00007610ff147816 */ /* 0x000fe40000000014 */
[----:B------:R-:W-:Y:S02]  /*2f60*/  PRMT R18, RZ, 0x7610, R18 ;  /* 0x00007610ff127816 */ /* 0x000fe40000000012 */
[----:B------:R-:W-:-:S02]  /*2f70*/  LOP3.LUT R50, R100, 0x42, RZ, 0xfc, !PT ;  /* 0x0000004264327812 */ /* 0x000fc400078efcff */
[C---:B------:R-:W-:Y:S02]  /*2f80*/  LOP3.LUT R49, R100.reuse, 0x4a, RZ, 0xfc, !PT ;  /* 0x0000004a64317812 */ /* 0x040fe400078efcff */
[----:B------:R-:W-:Y:S02]  /*2f90*/  PRMT R17, RZ, 0x7610, R17 ;  /* 0x00007610ff117816 */ /* 0x000fe40000000011 */
[----:B------:R-:W-:Y:S02]  /*2fa0*/  PRMT R16, RZ, 0x7610, R16 ;  /* 0x00007610ff107816 */ /* 0x000fe40000000010 */
[----:B------:R-:W-:Y:S02]  /*2fb0*/  PRMT R15, RZ, 0x7610, R15 ;  /* 0x00007610ff0f7816 */ /* 0x000fe4000000000f */
[C---:B------:R-:W-:Y:S02]  /*2fc0*/  LOP3.LUT R57, R100.reuse, 0x5a, RZ, 0xfc, !PT ;  /* 0x0000005a64397812 */ /* 0x040fe400078efcff */
[----:B------:R-:W-:-:S02]  /*2fd0*/  LOP3.LUT R55, R100, 0x62, RZ, 0xfc, !PT ;  /* 0x0000006264377812 */ /* 0x000fc400078efcff */
[----:B------:R-:W-:Y:S02]  /*2fe0*/  PRMT R14, RZ, 0x7610, R14 ;  /* 0x00007610ff0e7816 */ /* 0x000fe4000000000e */
[----:B------:R-:W-:Y:S02]  /*2ff0*/  PRMT R3, RZ, 0x7610, R3 ;  /* 0x00007610ff037816 */ /* 0x000fe40000000003 */
[----:B------:R-:W-:Y:S02]  /*3000*/  PRMT R13, RZ, 0x7610, R13 ;  /* 0x00007610ff0d7816 */ /* 0x000fe4000000000d */
[----:B------:R-:W-:Y:S02]  /*3010*/  PRMT R12, RZ, 0x7610, R12 ;  /* 0x00007610ff0c7816 */ /* 0x000fe4000000000c */
[----:B------:R-:W-:Y:S02]  /*3020*/  PRMT R11, RZ, 0x7610, R11 ;  /* 0x00007610ff0b7816 */ /* 0x000fe4000000000b */
[----:B------:R-:W-:-:S02]  /*3030*/  PRMT R9, RZ, 0x7610, R9 ;  /* 0x00007610ff097816 */ /* 0x000fc40000000009 */
[----:B------:R-:W-:Y:S02]  /*3040*/  PRMT R8, RZ, 0x7610, R8 ;  /* 0x00007610ff087816 */ /* 0x000fe40000000008 */
[C---:B------:R-:W-:Y:S02]  /*3050*/  LOP3.LUT R60, R100.reuse, 0x14, RZ, 0xfc, !PT ;  /* 0x00000014643c7812 */ /* 0x040fe400078efcff */
[----:B------:R-:W-:Y:S02]  /*3060*/  PRMT R7, RZ, 0x7610, R7 ;  /* 0x00007610ff077816 */ /* 0x000fe40000000007 */
[----:B------:R-:W-:Y:S02]  /*3070*/  PRMT R6, RZ, 0x7610, R6 ;  /* 0x00007610ff067816 */ /* 0x000fe40000000006 */
[----:B------:R-:W-:Y:S02]  /*3080*/  LOP3.LUT R63, R100, 0x24, RZ, 0xfc, !PT ;  /* 0x00000024643f7812 */ /* 0x000fe400078efcff */
[----:B------:R-:W-:-:S02]  /*3090*/  PRMT R5, RZ, 0x7610, R5 ;  /* 0x00007610ff057816 */ /* 0x000fc40000000005 */
[C---:B------:R-:W-:Y:S02]  /*30a0*/  LOP3.LUT R67, R100.reuse, 0x2c, RZ, 0xfc, !PT ;  /* 0x0000002c64437812 */ /* 0x040fe400078efcff */
[----:B------:R-:W-:Y:S02]  /*30b0*/  PRMT R4, RZ, 0x7610, R4 ;  /* 0x00007610ff047816 */ /* 0x000fe40000000004 */
[----:B------:R-:W-:Y:S01]  /*30c0*/  PRMT R2, RZ, 0x7610, R2 ;  /* 0x00007610ff027816 */ /* 0x000fe20000000002 */
[----:B--2---:R1:W-:Y:S04]  /*30d0*/  STL [R1+0x60], R31 ;  /* 0x0000601f01007387 */ /* 0x0043e80000100800 */
[----:B----4-:R2:W-:Y:S01]  /*30e0*/  STL [R1+0x64], R33 ;  /* 0x0000642101007387 */ /* 0x0105e20000100800 */
[----:B-1----:R-:W-:-:S04]  /*30f0*/  LOP3.LUT R31, R100, 0x78, RZ, 0xfc, !PT ;  /* 0x00000078641f7812 */ /* 0x002fc800078efcff */
[----:B------:R-:W-:Y:S02]  /*3100*/  ISETP.LT.AND P2, PT, R31, UR22, P2 ;  /* 0x000000161f007c0c */ /* 0x000fe40009741270 */
[C---:B--2---:R-:W-:Y:S02]  /*3110*/  LOP3.LUT R33, R100.reuse, 0x2, RZ, 0xfc, !PT ;  /* 0x0000000264217812 */ /* 0x044fe400078efcff */
[----:B------:R-:W-:Y:S02]  /*3120*/  LOP3.LUT R31, R100, 0xa, RZ, 0xfc, !PT ;  /* 0x0000000a641f7812 */ /* 0x000fe400078efcff */
[----:B------:R-:W-:Y:S02]  /*3130*/  ISETP.LT.AND P3, PT, R33, UR22, P3 ;  /* 0x0000001621007c0c */ /* 0x000fe40009f61270 */
[----:B------:R-:W-:-:S05]  /*3140*/  ISETP.LT.AND P0, PT, R31, UR22, P0 ;  /* 0x000000161f007c0c */ /* 0x000fca0008701270 */
[----:B------:R-:W-:Y:S02]  /*3150*/  @P2 IMAD.MOV.U32 R30, RZ, RZ, R195 ;  /* 0x000000ffff1e2224 */ /* 0x000fe400078e00c3 */
[----:B------:R-:W-:Y:S01]  /*3160*/  @P2 IMAD.MOV.U32 R31, RZ, RZ, R194 ;  /* 0x000000ffff1f2224 */ /* 0x000fe200078e00c2 */
[----:B------:R-:W-:-:S03]  /*3170*/  LOP3.LUT R33, R100, 0x1a, RZ, 0xfc, !PT ;  /* 0x0000001a64217812 */ /* 0x000fc600078efcff */
[----:B------:R-:W2:Y:S01]  /*3180*/  @P3 LDG.E.U8 R26, desc[UR20][R28.64] ;  /* 0x000000141c1a3981 */ /* 0x000ea2000c1e1100 */
[----:B------:R-:W-:-:S03]  /*3190*/  PLOP3.LUT P3, PT, PT, PT, UP1, 0x80, 0x8 ;  /* 0x000000000008781c */ /* 0x000fc60003f6f018 */
[----:B------:R1:W3:Y:S01]  /*31a0*/  @P2 LDG.E.U8 R173, desc[UR20][R30.64] ;  /* 0x000000141ead2981 */ /* 0x0002e2000c1e1100 */
[----:B------:R-:W-:Y:S02]  /*31b0*/  PLOP3.LUT P2, PT, PT, PT, UP1, 0x80, 0x8 ;  /* 0x000000000008781c */ /* 0x000fe40003f4f018 */
[----:B------:R-:W-:Y:S02]  /*31c0*/  ISETP.LT.AND P3, PT, R33, UR22, P3 ;  /* 0x0000001621007c0c */ /* 0x000fe40009f61270 */
[----:B------:R-:W-:Y:S02]  /*31d0*/  ISETP.LT.AND P2, PT, R36, UR22, P2 ;  /* 0x0000001624007c0c */ /* 0x000fe40009741270 */
[----:B-1----:R-:W-:-:S04]  /*31e0*/  IADD3 R30, P4, PT, R32, R137, RZ ;  /* 0x00000089201e7210 */ /* 0x002fc80007f9e0ff */
[-C--:B------:R-:W-:Y:S02]  /*31f0*/  LEA.HI.X.SX32 R31, R32, R136.reuse, 0x1, P4 ;  /* 0x00000088201f7211 */ /* 0x080fe400020f0eff */
[-C--:B------:R-:W-:Y:S02]  /*3200*/  IADD3 R32, P4, PT, R34, R137.reuse, RZ ;  /* 0x0000008922207210 */ /* 0x080fe40007f9e0ff */
[----:B------:R-:W-:Y:S01]  /*3210*/  IADD3 R33, P5, PT, R35, R137, RZ ;  /* 0x0000008923217210 */ /* 0x000fe20007fbe0ff */
[----:B------:R-:W4:Y:S01]  /*3220*/  @P0 LDG.E.U8 R27, desc[UR20][R30.64] ;  /* 0x000000141e1b0981 */ /* 0x000f22000c1e1100 */
[----:B------:R-:W-:Y:S02]  /*3230*/  LOP3.LUT R36, R100, 0x22, RZ, 0xfc, !PT ;  /* 0x0000002264247812 */ /* 0x000fe400078efcff */
[----:B------:R-:W-:Y:S02]  /*3240*/  PLOP3.LUT P0, PT, PT, PT, UP1, 0x80, 0x8 ;  /* 0x000000000008781c */ /* 0x000fe40003f0f018 */
[----:B------:R-:W-:-:S02]  /*3250*/  LEA.HI.X.SX32 R34, R34, R136, 0x1, P4 ;  /* 0x0000008822227211 */ /* 0x000fc400020f0eff */
[----:B------:R-:W-:Y:S02]  /*3260*/  LEA.HI.X.SX32 R35, R35, R136, 0x1, P5 ;  /* 0x0000008823237211 */ /* 0x000fe400028f0eff */
[----:B------:R-:W-:Y:S01]  /*3270*/  ISETP.LT.AND P0, PT, R36, UR22, P0 ;  /* 0x0000001624007c0c */ /* 0x000fe20008701270 */
[----:B------:R-:W-:Y:S02]  /*3280*/  @P2 IMAD.MOV.U32 R36, RZ, RZ, R32 ;  /* 0x000000ffff242224 */ /* 0x000fe400078e0020 */
[----:B------:R-:W-:Y:S02]  /*3290*/  @P2 IMAD.MOV.U32 R37, RZ, RZ, R34 ;  /* 0x000000ffff252224 */ /* 0x000fe400078e0022 */
[----:B------:R-:W-:Y:S02]  /*32a0*/  @P3 IMAD.MOV.U32 R38, RZ, RZ, R33 ;  /* 0x000000ffff263224 */ /* 0x000fe400078e0021 */
[----:B------:R-:W-:Y:S01]  /*32b0*/  @P3 IMAD.MOV.U32 R39, RZ, RZ, R35 ;  /* 0x000000ffff273224 */ /* 0x000fe200078e0023 */
[----:B------:R1:W2:Y:S01]  /*32c0*/  @P2 LDG.E.U8 R23, desc[UR20][R36.64] ;  /* 0x0000001424172981 */ /* 0x0002a2000c1e1100 */
[----:B------:R-:W-:-:S03]  /*32d0*/  PLOP3.LUT P2, PT, PT, PT, UP1, 0x80, 0x8 ;  /* 0x000000000008781c */ /* 0x000fc60003f4f018 */
[----:B------:R0:W2:Y:S01]  /*32e0*/  @P3 LDG.E.U8 R25, desc[UR20][R38.64] ;  /* 0x0000001426193981 */ /* 0x0000a2000c1e1100 */
[----:B------:R-:W-:Y:S02]  /*32f0*/  PLOP3.LUT P3, PT, PT, PT, UP1, 0x80, 0x8 ;  /* 0x000000000008781c */ /* 0x000fe40003f6f018 */
[----:B------:R-:W-:Y:S02]  /*3300*/  ISETP.LT.AND P2, PT, R44, UR22, P2 ;  /* 0x000000162c007c0c */ /* 0x000fe40009741270 */
[CC--:B-1----:R-:W-:Y:S02]  /*3310*/  IADD3 R36, P4, PT, R42.reuse, R137.reuse, RZ ;  /* 0x000000892a247210 */ /* 0x0c2fe40007f9e0ff */
[----:B------:R-:W-:Y:S02]  /*3320*/  ISETP.LT.AND P3, PT, R43, UR22, P3 ;  /* 0x000000162b007c0c */ /* 0x000fe40009f61270 */
[----:B------:R-:W-:Y:S02]  /*3330*/  LEA.HI.X.SX32 R37, R42, R136, 0x1, P4 ;  /* 0x000000882a257211 */ /* 0x000fe400020f0eff */
[----:B0-----:R-:W-:-:S02]  /*3340*/  IADD3 R38, P4, PT, R40, R137, RZ ;  /* 0x0000008928267210 */ /* 0x001fc40007f9e0ff */
[C---:B------:R-:W-:Y:S01]  /*3350*/  IADD3 R39, P5, PT, R41.reuse, R137, RZ ;  /* 0x0000008929277210 */ /* 0x040fe20007fbe0ff */
[----:B------:R-:W2:Y:S01]  /*3360*/  @P0 LDG.E.U8 R22, desc[UR20][R36.64] ;  /* 0x0000001424160981 */ /* 0x000ea2000c1e1100 */
[----:B------:R-:W-:Y:S02]  /*3370*/  LOP3.LUT R42, R100, 0x3a, RZ, 0xfc, !PT ;  /* 0x0000003a642a7812 */ /* 0x000fe400078efcff */
[----:B------:R-:W-:Y:S02]  /*3380*/  PLOP3.LUT P0, PT, PT, PT, UP1, 0x80, 0x8 ;  /* 0x000000000008781c */ /* 0x000fe40003f0f018 */
[-C--:B------:R-:W-:Y:S02]  /*3390*/  LEA.HI.X.SX32 R40, R40, R136.reuse, 0x1, P4 ;  /* 0x0000008828287211 */ /* 0x080fe400020f0eff */
[----:B------:R-:W-:Y:S02]  /*33a0*/  LEA.HI.X.SX32 R41, R41, R136, 0x1, P5 ;  /* 0x0000008829297211 */ /* 0x000fe400028f0eff */
[----:B------:R-:W-:Y:S01]  /*33b0*/  ISETP.LT.AND P0, PT, R42, UR22, P0 ;  /* 0x000000162a007c0c */ /* 0x000fe20008701270 */
[----:B------:R-:W-:-:S02]  /*33c0*/  @P2 IMAD.MOV.U32 R42, RZ, RZ, R38 ;  /* 0x000000ffff2a2224 */ /* 0x000fc400078e0026 */
        /* <DEDUP_REMOVED lines=8> */
[CC--:B0-----:R-:W-:Y:S02]  /*3450*/  IADD3 R42, P4, PT, R48.reuse, R137.reuse, RZ ;  /* 0x00000089302a7210 */ /* 0x0c1fe40007f9e0ff */
[----:B------:R-:W-:Y:S02]  /*3460*/  ISETP.LT.AND P3, PT, R49, UR22, P3 ;  /* 0x0000001631007c0c */ /* 0x000fe40009f61270 */
[----:B------:R-:W-:Y:S02]  /*3470*/  LEA.HI.X.SX32 R43, R48, R136, 0x1, P4 ;  /* 0x00000088302b7211 */ /* 0x000fe400020f0eff */
[----:B-1----:R-:W-:-:S02]  /*3480*/  IADD3 R44, P4, PT, R46, R137, RZ ;  /* 0x000000892e2c7210 */ /* 0x002fc40007f9e0ff */
        /* <DEDUP_REMOVED lines=27> */
[----:B------:R-:W2:Y:S01]  /*3640*/  @P2 LDG.E.U8 R3, desc[UR20][R50.64] ;  /* 0x0000001432032981 */ /* 0x000ea2000c1e1100 */
[----:B------:R-:W-:Y:S01]  /*3650*/  @P3 IMAD.MOV.U32 R54, RZ, RZ, R168 ;  /* 0x000000ffff363224 */ /* 0x000fe200078e00a8 */
[----:B------:R-:W-:Y:S01]  /*3660*/  LOP3.LUT R57, R100, 0x72, RZ, 0xfc, !PT ;  /* 0x0000007264397812 */ /* 0x000fe200078efcff */
[----:B------:R-:W-:Y:S01]  /*3670*/  @P3 IMAD.MOV.U32 R55, RZ, RZ, R52 ;  /* 0x000000ffff373224 */ /* 0x000fe200078e0034 */
[----:B------:R-:W-:-:S02]  /*3680*/  PLOP3.LUT P2, PT, PT, PT, UP1, 0x80, 0x8 ;  /* 0x000000000008781c */ /* 0x000fc40003f4f018 */
[CC--:B------:R-:W-:Y:S02]  /*3690*/  IADD3 R177, P4, PT, R176.reuse, R137.reuse, RZ ;  /* 0x00000089b0b17210 */ /* 0x0c0fe40007f9e0ff */
[----:B------:R-:W-:Y:S01]  /*36a0*/  ISETP.LT.AND P2, PT, R57, UR22, P2 ;  /* 0x0000001639007c0c */ /* 0x000fe20009741270 */
[----:B------:R0:W2:Y:S01]  /*36b0*/  @P3 LDG.E.U8 R13, desc[UR20][R54.64] ;  /* 0x00000014360d3981 */ /* 0x0000a2000c1e1100 */
[----:B------:R-:W-:Y:S02]  /*36c0*/  LEA.HI.X.SX32 R176, R176, R136, 0x1, P4 ;  /* 0x00000088b0b07211 */ /* 0x000fe400020f0eff */
[----:B------:R-:W-:Y:S02]  /*36d0*/  LOP3.LUT R53, R100, 0x7a, RZ, 0xfc, !PT ;  /* 0x0000007a64357812 */ /* 0x000fe400078efcff */
[----:B------:R-:W-:Y:S02]  /*36e0*/  PLOP3.LUT P3, PT, PT, PT, UP1, 0x80, 0x8 ;  /* 0x000000000008781c */ /* 0x000fe40003f6f018 */
[----:B------:R-:W-:-:S02]  /*36f0*/  IADD3 R188, P4, PT, R185, R137, RZ ;  /* 0x00000089b9bc7210 */ /* 0x000fc40007f9e0ff */
[----:B------:R-:W-:Y:S01]  /*3700*/  ISETP.LT.AND P3, PT, R53, UR22, P3 ;  /* 0x0000001635007c0c */ /* 0x000fe20009f61270 */
[----:B0-----:R-:W-:Y:S01]  /*3710*/  @P0 IMAD.MOV.U32 R54, RZ, RZ, R177 ;  /* 0x000000ffff360224 */ /* 0x001fe200078e00b1 */
[-C--:B------:R-:W-:Y:S01]  /*3720*/  LEA.HI.X.SX32 R185, R185, R136.reuse, 0x1, P4 ;  /* 0x00000088b9b97211 */ /* 0x080fe200020f0eff */
[----:B------:R-:W-:Y:S01]  /*3730*/  @P0 IMAD.MOV.U32 R55, RZ, RZ, R176 ;  /* 0x000000ffff370224 */ /* 0x000fe200078e00b0 */
[C---:B------:R-:W-:Y:S02]  /*3740*/  IADD3 R57, P5, PT, R79.reuse, R137, RZ ;  /* 0x000000894f397210 */ /* 0x040fe40007fbe0ff */
[----:B------:R-:W-:Y:S02]  /*3750*/  LOP3.LUT R53, R100, 0x4, RZ, 0xfc, !PT ;  /* 0x0000000464357812 */ /* 0x000fe400078efcff */
[----:B------:R0:W2:Y:S01]  /*3760*/  @P0 LDG.E.U8 R12, desc[UR20][R54.64] ;  /* 0x00000014360c0981 */ /* 0x0000a2000c1e1100 */
[----:B------:R-:W-:Y:S02]  /*3770*/  PLOP3.LUT P0, PT, PT, PT, UP1, 0x80, 0x8 ;  /* 0x000000000008781c */ /* 0x000fe40003f0f018 */
[----:B------:R-:W-:-:S02]  /*3780*/  LEA.HI.X.SX32 R196, R79, R136, 0x1, P5 ;  /* 0x000000884fc47211 */ /* 0x000fc400028f0eff */
[----:B------:R-:W-:Y:S01]  /*3790*/  ISETP.LT.AND P0, PT, R53, UR22, P0 ;  /* 0x0000001635007c0c */ /* 0x000fe20008701270 */
[----:B0-----:R-:W-:Y:S02]  /*37a0*/  @P2 IMAD.MOV.U32 R54, RZ, RZ, R188 ;  /* 0x000000ffff362224 */ /* 0x001fe400078e00bc */
[----:B------:R-:W-:Y:S01]  /*37b0*/  @P2 IMAD.MOV.U32 R55, RZ, RZ, R185 ;  /* 0x000000ffff372224 */ /* 0x000fe200078e00b9 */
[----:B------:R-:W-:-:S04]  /*37c0*/  IADD3 R53, P4, PT, R56, R137, RZ ;  /* 0x0000008938357210 */ /* 0x000fc80007f9e0ff */
[----:B------:R0:W2:Y:S01]  /*37d0*/  @P2 LDG.E.U8 R11, desc[UR20][R54.64] ;  /* 0x00000014360b2981 */ /* 0x0000a2000c1e1100 */
[----:B------:R-:W-:-:S03]  /*37e0*/  PLOP3.LUT P2, PT, PT, PT, UP1, 0x80, 0x8 ;  /* 0x000000000008781c */ /* 0x000fc60003f4f018 */
[----:B------:R1:W-:Y:S01]  /*37f0*/  STL [R1+0x124], R57 ;  /* 0x0001243901007387 */ /* 0x0003e20000100800 */
[----:B0-----:R-:W-:Y:S02]  /*3800*/  @P3 IMAD.MOV.U32 R54, RZ, RZ, R57 ;  /* 0x000000ffff363224 */ /* 0x001fe400078e0039 */
[----:B------:R-:W-:Y:S01]  /*3810*/  @P3 IMAD.MOV.U32 R55, RZ, RZ, R196 ;  /* 0x000000ffff373224 */ /* 0x000fe200078e00c4 */
[----:B-1----:R-:W-:-:S04]  /*3820*/  LOP3.LUT R57, R100, 0xc, RZ, 0xfc, !PT ;  /* 0x0000000c64397812 */ /* 0x002fc800078efcff */
[----:B------:R0:W2:Y:S01]  /*3830*/  @P3 LDG.E.U8 R9, desc[UR20][R54.64] ;  /* 0x0000001436093981 */ /* 0x0000a2000c1e1100 */
[----:B------:R-:W-:Y:S02]  /*3840*/  ISETP.LT.AND P2, PT, R57, UR22, P2 ;  /* 0x0000001639007c0c */ /* 0x000fe40009741270 */
[----:B------:R-:W-:Y:S02]  /*3850*/  PLOP3.LUT P3, PT, PT, PT, UP1, 0x80, 0x8 ;  /* 0x000000000008781c */ /* 0x000fe40003f6f018 */
[----:B0-----:R-:W-:Y:S01]  /*3860*/  LEA.HI.X.SX32 R54, R56, R136, 0x1, P4 ;  /* 0x0000008838367211 */ /* 0x001fe200020f0eff */
[----:B------:R-:W-:Y:S01]  /*3870*/  @P0 IMAD.MOV.U32 R56, RZ, RZ, R53 ;  /* 0x000000ffff380224 */ /* 0x000fe200078e0035 */
[----:B------:R-:W-:-:S03]  /*3880*/  IADD3 R55, P4, PT, R59, R137, RZ ;  /* 0x000000893b377210 */ /* 0x000fc60007f9e0ff */
[----:B------:R-:W-:Y:S01]  /*3890*/  @P0 IMAD.MOV.U32 R57, RZ, RZ, R54 ;  /* 0x000000ffff390224 */ /* 0x000fe200078e0036 */
[----:B------:R-:W-:Y:S02]  /*38a0*/  ISETP.LT.AND P3, PT, R60, UR22, P3 ;  /* 0x000000163c007c0c */ /* 0x000fe40009f61270 */
[----:B------:R-:W-:Y:S02]  /*38b0*/  LOP3.LUT R60, R100, 0x1c, RZ, 0xfc, !PT ;  /* 0x0000001c643c7812 */ /* 0x000fe400078efcff */
[----:B------:R0:W2:Y:S01]  /*38c0*/  @P0 LDG.E.U8 R8, desc[UR20][R56.64] ;  /* 0x0000001438080981 */ /* 0x0000a2000c1e1100 */
[----:B------:R-:W-:-:S04]  /*38d0*/  PLOP3.LUT P0, PT, PT, PT, UP1, 0x80, 0x8 ;  /* 0x000000000008781c */ /* 0x000fc80003f0f018 */
[----:B------:R-:W-:Y:S02]  /*38e0*/  ISETP.LT.AND P0, PT, R60, UR22, P0 ;  /* 0x000000163c007c0c */ /* 0x000fe40008701270 */
[-C--:B0-----:R-:W-:Y:S02]  /*38f0*/  LEA.HI.X.SX32 R57, R59, R136.reuse, 0x1, P4 ;  /* 0x000000883b397211 */ /* 0x081fe400020f0eff */
[C---:B------:R-:W-:Y:S01]  /*3900*/  IADD3 R56, P5, PT, R58.reuse, R137, RZ ;  /* 0x000000893a387210 */ /* 0x040fe20007fbe0ff */
[----:B------:R-:W-:Y:S02]  /*3910*/  @P2 IMAD.MOV.U32 R60, RZ, RZ, R55 ;  /* 0x000000ffff3c2224 */ /* 0x000fe400078e0037 */
[----:B------:R-:W-:Y:S01]  /*3920*/  @P2 IMAD.MOV.U32 R61, RZ, RZ, R57 ;  /* 0x000000ffff3d2224 */ /* 0x000fe200078e0039 */
[----:B------:R-:W-:-:S04]  /*3930*/  LEA.HI.X.SX32 R58, R58, R136, 0x1, P5 ;  /* 0x000000883a3a7211 */ /* 0x000fc800028f0eff */
[----:B------:R0:W2:Y:S01]  /*3940*/  @P2 LDG.E.U8 R7, desc[UR20][R60.64] ;  /* 0x000000143c072981 */ /* 0x0000a2000c1e1100 */
[----:B------:R-:W-:Y:S02]  /*3950*/  IADD3 R59, P4, PT, R62, R137, RZ ;  /* 0x000000893e3b7210 */ /* 0x000fe40007f9e0ff */
[----:B------:R-:W-:Y:S01]  /*3960*/  PLOP3.LUT P2, PT, PT, PT, UP1, 0x80, 0x8 ;  /* 0x000000000008781c */ /* 0x000fe20003f4f018 */
[----:B0-----:R-:W-:Y:S02]  /*3970*/  @P3 IMAD.MOV.U32 R60, RZ, RZ, R56 ;  /* 0x000000ffff3c3224 */ /* 0x001fe400078e0038 */
[----:B------:R-:W-:Y:S01]  /*3980*/  @P3 IMAD.MOV.U32 R61, RZ, RZ, R58 ;  /* 0x000000ffff3d3224 */ /* 0x000fe200078e003a */
[----:B------:R-:W-:-:S04]  /*3990*/  ISETP.LT.AND P2, PT, R63, UR22, P2 ;  /* 0x000000163f007c0c */ /* 0x000fc80009741270 */
[----:B------:R0:W2:Y:S01]  /*39a0*/  @P3 LDG.E.U8 R6, desc[UR20][R60.64] ;  /* 0x000000143c063981 */ /* 0x0000a2000c1e1100 */
[----:B------:R-:W-:Y:S02]  /*39b0*/  PLOP3.LUT P3, PT, PT, PT, UP1, 0x80, 0x8 ;  /* 0x000000000008781c */ /* 0x000fe40003f6f018 */
[----:B0-----:R-:W-:Y:S01]  /*39c0*/  LEA.HI.X.SX32 R60, R62, R136, 0x1, P4 ;  /* 0x000000883e3c7211 */ /* 0x001fe200020f0eff */
[----:B------:R-:W-:Y:S01]  /*39d0*/  @P0 IMAD.MOV.U32 R62, RZ, RZ, R59 ;  /* 0x000000ffff3e0224 */ /* 0x000fe200078e003b */
[----:B------:R-:W-:-:S03]  /*39e0*/  IADD3 R61, P4, PT, R65, R137, RZ ;  /* 0x00000089413d7210 */ /* 0x000fc60007f9e0ff */
[----:B------:R-:W-:Y:S01]  /*39f0*/  @P0 IMAD.MOV.U32 R63, RZ, RZ, R60 ;  /* 0x000000ffff3f0224 */ /* 0x000fe200078e003c */
[----:B------:R-:W-:-:S04]  /*3a00*/  ISETP.LT.AND P3, PT, R67, UR22, P3 ;  /* 0x0000001643007c0c */ /* 0x000fc80009f61270 */
[----:B------:R0:W2:Y:S01]  /*3a10*/  @P0 LDG.E.U8 R5, desc[UR20][R62.64] ;  /* 0x000000143e050981 */ /* 0x0000a2000c1e1100 */
[----:B------:R-:W-:Y:S02]  /*3a20*/  LOP3.LUT R67, R100, 0x34, RZ, 0xfc, !PT ;  /* 0x0000003464437812 */ /* 0x000fe400078efcff */
[----:B------:R-:W-:Y:S01]  /*3a30*/  PLOP3.LUT P0, PT, PT, PT, UP1, 0x80, 0x8 ;  /* 0x000000000008781c */ /* 0x000fe20003f0f018 */
[----:B------:R-:W-:Y:S01]  /*3a40*/  @P2 IMAD.MOV.U32 R102, RZ, RZ, R61 ;  /* 0x000000ffff662224 */ /* 0x000fe200078e003d */
[----:B0-----:R-:W-:Y:S02]  /*3a50*/  LEA.HI.X.SX32 R63, R65, R136, 0x1, P4 ;  /* 0x00000088413f7211 */ /* 0x001fe400020f0eff */
[----:B------:R-:W-:-:S03]  /*3a60*/  IADD3 R62, P5, PT, R64, R137, RZ ;  /* 0x00000089403e7210 */ /* 0x000fc60007fbe0ff */
[----:B------:R-:W-:Y:S01]  /*3a70*/  @P2 IMAD.MOV.U32 R103, RZ, RZ, R63 ;  /* 0x000000ffff672224 */ /* 0x000fe200078e003f */
[----:B------:R-:W-:Y:S02]  /*3a80*/  LEA.HI.X.SX32 R64, R64, R136, 0x1, P5 ;  /* 0x0000008840407211 */ /* 0x000fe400028f0eff */
[----:B------:R-:W-:Y:S02]  /*3a90*/  ISETP.LT.AND P0, PT, R67, UR22, P0 ;  /* 0x0000001643007c0c */ /* 0x000fe40008701270 */
[----:B------:R0:W2:Y:S01]  /*3aa0*/  @P2 LDG.E.U8 R4, desc[UR20][R102.64] ;  /* 0x0000001466042981 */ /* 0x0000a2000c1e1100 */
[----:B------:R-:W-:Y:S02]  /*3ab0*/  IADD3 R65, P4, PT, R66, R137, RZ ;  /* 0x0000008942417210 */ /* 0x000fe40007f9e0ff */
[----:B------:R-:W-:Y:S02]  /*3ac0*/  LOP3.LUT R68, R100, 0x3c, RZ, 0xfc, !PT ;  /* 0x0000003c64447812 */ /* 0x000fe400078efcff */
[----:B------:R-:W-:Y:S01]  /*3ad0*/  PLOP3.LUT P2, PT, PT, PT, UP1, 0x80, 0x8 ;  /* 0x000000000008781c */ /* 0x000fe20003f4f018 */
[----:B0-----:R-:W-:-:S02]  /*3ae0*/  @P3 IMAD.MOV.U32 R102, RZ, RZ, R62 ;  /* 0x000000ffff663224 */ /* 0x001fc400078e003e */
[----:B------:R-:W-:Y:S01]  /*3af0*/  @P3 IMAD.MOV.U32 R103, RZ, RZ, R64 ;  /* 0x000000ffff673224 */ /* 0x000fe200078e0040 */
[----:B------:R-:W-:Y:S02]  /*3b00*/  LEA.HI.X.SX32 R66, R66, R136, 0x1, P4 ;  /* 0x0000008842427211 */ /* 0x000fe400020f0eff */
[----:B------:R-:W-:Y:S02]  /*3b10*/  LOP3.LUT R67, R100, 0x44, RZ, 0xfc, !PT ;  /* 0x0000004464437812 */ /* 0x000fe400078efcff */
[----:B------:R0:W2:Y:S01]  /*3b20*/  @P3 LDG.E.U8 R2, desc[UR20][R102.64] ;  /* 0x0000001466023981 */ /* 0x0000a2000c1e1100 */
[----:B------:R-:W-:Y:S02]  /*3b30*/  PLOP3.LUT P3, PT, PT, PT, UP1, 0x80, 0x8 ;  /* 0x000000000008781c */ /* 0x000fe40003f6f018 */
[----:B------:R-:W-:Y:S02]  /*3b40*/  ISETP.LT.AND P2, PT, R68, UR22, P2 ;  /* 0x0000001644007c0c */ /* 0x000fe40009741270 */
[----:B------:R-:W-:-:S02]  /*3b50*/  PRMT R252, RZ, 0x7610, R252 ;  /* 0x00007610fffc7816 */ /* 0x000fc400000000fc */
[----:B------:R-:W-:Y:S01]  /*3b60*/  ISETP.LT.AND P3, PT, R67, UR22, P3 ;  /* 0x0000001643007c0c */ /* 0x000fe20009f61270 */
[----:B0-----:R-:W-:Y:S02]  /*3b70*/  @P0 IMAD.MOV.U32 R102, RZ, RZ, R65 ;  /* 0x000000ffff660224 */ /* 0x001fe400078e0041 */
[----:B------:R-:W-:Y:S01]  /*3b80*/  @P0 IMAD.MOV.U32 R103, RZ, RZ, R66 ;  /* 0x000000ffff670224 */ /* 0x000fe200078e0042 */
[C---:B------:R-:W-:Y:S02]  /*3b90*/  IADD3 R67, P4, PT, R69.reuse, R137, RZ ;  /* 0x0000008945437210 */ /* 0x040fe40007f9e0ff */
[----:B------:R-:W-:Y:S02]  /*3ba0*/  LOP3.LUT R71, R100, 0x4c, RZ, 0xfc, !PT ;  /* 0x0000004c64477812 */ /* 0x000fe400078efcff */
[----:B------:R0:W2:Y:S01]  /*3bb0*/  @P0 LDG.E.U8 R252, desc[UR20][R102.64] ;  /* 0x0000001466fc0981 */ /* 0x0000a2000c1e1100 */
[----:B------:R-:W-:Y:S02]  /*3bc0*/  PLOP3.LUT P0, PT, PT, PT, UP1, 0x80, 0x8 ;  /* 0x000000000008781c */ /* 0x000fe40003f0f018 */
[----:B------:R-:W-:-:S02]  /*3bd0*/  LEA.HI.X.SX32 R69, R69, R136, 0x1, P4 ;  /* 0x0000008845457211 */ /* 0x000fc400020f0eff */
[CC--:B------:R-:W-:Y:S02]  /*3be0*/  IADD3 R68, P5, PT, R70.reuse, R137.reuse, RZ ;  /* 0x0000008946447210 */ /* 0x0c0fe40007fbe0ff */
[----:B------:R-:W-:Y:S02]  /*3bf0*/  PRMT R251, RZ, 0x7610, R251 ;  /* 0x00007610fffb7816 */ /* 0x000fe400000000fb */
[----:B------:R-:W-:Y:S01]  /*3c00*/  ISETP.LT.AND P0, PT, R71, UR22, P0 ;  /* 0x0000001647007c0c */ /* 0x000fe20008701270 */
[----:B0-----:R-:W-:Y:S01]  /*3c10*/  @P2 IMAD.MOV.U32 R102, RZ, RZ, R67 ;  /* 0x000000ffff662224 */ /* 0x001fe200078e0043 */
[----:B------:R-:W-:Y:S01]  /*3c20*/  LEA.HI.X.SX32 R70, R70, R136, 0x1, P5 ;  /* 0x0000008846467211 */ /* 0x000fe200028f0eff */
[----:B------:R-:W-:Y:S01]  /*3c30*/  @P2 IMAD.MOV.U32 R103, RZ, RZ, R69 ;  /* 0x000000ffff672224 */ /* 0x000fe200078e0045 */
[----:B------:R-:W-:Y:S02]  /*3c40*/  IADD3 R71, P4, PT, R72, R137, RZ ;  /* 0x0000008948477210 */ /* 0x000fe40007f9e0ff */
[----:B------:R-:W-:-:S02]  /*3c50*/  PRMT R250, RZ, 0x7610, R250 ;  /* 0x00007610fffa7816 */ /* 0x000fc400000000fa */
[----:B------:R0:W2:Y:S01]  /*3c60*/  @P2 LDG.E.U8 R251, desc[UR20][R102.64] ;  /* 0x0000001466fb2981 */ /* 0x0000a2000c1e1100 */
[----:B------:R-:W-:Y:S02]  /*3c70*/  LEA.HI.X.SX32 R72, R72, R136, 0x1, P4 ;  /* 0x0000008848487211 */ /* 0x000fe400020f0eff */
[----:B------:R-:W-:Y:S02]  /*3c80*/  LOP3.LUT R74, R100, 0x54, RZ, 0xfc, !PT ;  /* 0x00000054644a7812 */ /* 0x000fe400078efcff */
[----:B------:R-:W-:Y:S01]  /*3c90*/  PLOP3.LUT P2, PT, PT, PT, UP1, 0x80, 0x8 ;  /* 0x000000000008781c */ /* 0x000fe20003f4f018 */
[----:B0-----:R-:W-:Y:S02]  /*3ca0*/  @P3 IMAD.MOV.U32 R102, RZ, RZ, R68 ;  /* 0x000000ffff663224 */ /* 0x001fe400078e0044 */
[----:B------:R-:W-:Y:S01]  /*3cb0*/  @P3 IMAD.MOV.U32 R103, RZ, RZ, R70 ;  /* 0x000000ffff673224 */ /* 0x000fe200078e0046 */
[----:B------:R-:W-:-:S04]  /*3cc0*/  PRMT R249, RZ, 0x7610, R249 ;  /* 0x00007610fff97816 */ /* 0x000fc800000000f9 */
[----:B------:R0:W2:Y:S01]  /*3cd0*/  @P3 LDG.E.U8 R250, desc[UR20][R102.64] ;  /* 0x0000001466fa3981 */ /* 0x0000a2000c1e1100 */
[----:B------:R-:W-:Y:S02]  /*3ce0*/  LOP3.LUT R73, R100, 0x5c, RZ, 0xfc, !PT ;  /* 0x0000005c64497812 */ /* 0x000fe400078efcff */
[----:B------:R-:W-:Y:S02]  /*3cf0*/  PLOP3.LUT P3, PT, PT, PT, UP1, 0x80, 0x8 ;  /* 0x000000000008781c */ /* 0x000fe40003f6f018 */
[----:B------:R-:W-:Y:S01]  /*3d00*/  ISETP.LT.AND P2, PT, R74, UR22, P2 ;  /* 0x000000164a007c0c */ /* 0x000fe20009741270 */
[----:B0-----:R-:W-:Y:S02]  /*3d10*/  @P0 IMAD.MOV.U32 R102, RZ, RZ, R71 ;  /* 0x000000ffff660224 */ /* 0x001fe400078e0047 */
[----:B------:R-:W-:-:S05]  /*3d20*/  @P0 IMAD.MOV.U32 R103, RZ, RZ, R72 ;  /* 0x000000ffff670224 */ /* 0x000fca00078e0048 */
[----:B------:R0:W2:Y:S01]  /*3d30*/  @P0 LDG.E.U8 R249, desc[UR20][R102.64] ;  /* 0x0000001466f90981 */ /* 0x0000a2000c1e1100 */
[----:B------:R-:W-:Y:S02]  /*3d40*/  ISETP.LT.AND P0, PT, R73, UR22, P3 ;  /* 0x0000001649007c0c */ /* 0x000fe40009f01270 */
[CC--:B------:R-:W-:Y:S02]  /*3d50*/  IADD3 R73, P4, PT, R75.reuse, R137.reuse, RZ ;  /* 0x000000894b497210 */ /* 0x0c0fe40007f9e0ff */
[----:B------:R-:W-:Y:S02]  /*3d60*/  PLOP3.LUT P3, PT, PT, PT, UP1, 0x80, 0x8 ;  /* 0x000000000008781c */ /* 0x000fe40003f6f018 */
[----:B------:R-:W-:Y:S02]  /*3d70*/  LEA.HI.X.SX32 R75, R75, R136, 0x1, P4 ;  /* 0x000000884b4b7211 */ /* 0x000fe400020f0eff */
[----:B0-----:R-:W-:Y:S02]  /*3d80*/  LOP3.LUT R102, R100, 0x64, RZ, 0xfc, !PT ;  /* 0x0000006464667812 */ /* 0x001fe400078efcff */
[----:B------:R-:W-:Y:S01]  /*3d90*/  PRMT R248, RZ, 0x7610, R248 ;  /* 0x00007610fff87816 */ /* 0x000fe200000000f8 */
[----:B------:R-:W-:Y:S01]  /*3da0*/  @P2 IMAD.MOV.U32 R103, RZ, RZ, R75 ;  /* 0x000000ffff672224 */ /* 0x000fe200078e004b */
[----:B------:R-:W-:Y:S01]  /*3db0*/  ISETP.LT.AND P3, PT, R102, UR22, P3 ;  /* 0x0000001666007c0c */ /* 0x000fe20009f61270 */
[----:B------:R-:W-:Y:S01]  /*3dc0*/  @P2 IMAD.MOV.U32 R102, RZ, RZ, R73 ;  /* 0x000000ffff662224 */ /* 0x000fe200078e0049 */
[----:B------:R-:W-:-:S04]  /*3dd0*/  IADD3 R74, P5, PT, R76, R137, RZ ;  /* 0x000000894c4a7210 */ /* 0x000fc80007fbe0ff */
[-C--:B------:R-:W-:Y:S01]  /*3de0*/  LEA.HI.X.SX32 R76, R76, R136.reuse, 0x1, P5 ;  /* 0x000000884c4c7211 */ /* 0x080fe200028f0eff */
[----:B------:R0:W2:Y:S01]  /*3df0*/  @P2 LDG.E.U8 R248, desc[UR20][R102.64] ;  /* 0x0000001466f82981 */ /* 0x0000a2000c1e1100 */
[C---:B------:R-:W-:Y:S01]  /*3e00*/  IADD3 R170, P2, PT, R169.reuse, R137, RZ ;  /* 0x00000089a9aa7210 */ /* 0x040fe20007f5e0ff */
[C---:B------:R-:W-:Y:S01]  /*3e10*/  VIADD R206, R0.reuse, 0x33 ;  /* 0x0000003300ce7836 */ /* 0x040fe20000000000 */
[----:B------:R-:W-:Y:S01]  /*3e20*/  PRMT R247, RZ, 0x7610, R247 ;  /* 0x00007610fff77816 */ /* 0x000fe200000000f7 */
[C---:B------:R-:W-:Y:S01]  /*3e30*/  VIADD R204, R0.reuse, 0x35 ;  /* 0x0000003500cc7836 */ /* 0x040fe20000000000 */
[----:B------:R-:W-:Y:S01]  /*3e40*/  LEA.HI.X.SX32 R169, R169, R136, 0x1, P2 ;  /* 0x00000088a9a97211 */ /* 0x000fe200010f0eff */
[----:B------:R-:W-:Y:S02]  /*3e50*/  VIADD R182, R0, 0x34 ;  /* 0x0000003400b67836 */ /* 0x000fe40000000000 */
[----:B0-----:R-:W-:Y:S02]  /*3e60*/  @P0 IMAD.MOV.U32 R102, RZ, RZ, R74 ;  /* 0x000000ffff660224 */ /* 0x001fe400078e004a */
[----:B------:R-:W-:Y:S01]  /*3e70*/  @P0 IMAD.MOV.U32 R103, RZ, RZ, R76 ;  /* 0x000000ffff670224 */ /* 0x000fe200078e004c */
[----:B------:R-:W-:-:S02]  /*3e80*/  IABS R138, R206 ;  /* 0x000000ce008a7213 */ /* 0x000fc40000000000 */
[----:B------:R-:W-:Y:S02]  /*3e90*/  PRMT R246, RZ, 0x7610, R246 ;  /* 0x00007610fff67816 */ /* 0x000fe400000000f6 */
[----:B------:R0:W2:Y:S01]  /*3ea0*/  @P0 LDG.E.U8 R247, desc[UR20][R102.64] ;  /* 0x0000001466f70981 */ /* 0x0000a2000c1e1100 */
[----:B------:R-:W-:Y:S01]  /*3eb0*/  IABS R111, R204 ;  /* 0x000000cc006f7213 */ /* 0x000fe20000000000 */
[----:B------:R-:W-:Y:S01]  /*3ec0*/  VIADD R203, R0, 0x36 ;  /* 0x0000003600cb7836 */ /* 0x000fe20000000000 */
[----:B------:R-:W-:Y:S01]  /*3ed0*/  IABS R139, R182 ;  /* 0x000000b6008b7213 */ /* 0x000fe20000000000 */
[----:B------:R-:W-:-:S04]  /*3ee0*/  IMAD.HI.U32 R104, R87, R138, RZ ;  /* 0x0000008a57687227 */ /* 0x000fc800078e00ff */
[----:B0-----:R-:W-:Y:S02]  /*3ef0*/  @P3 IMAD.MOV.U32 R102, RZ, RZ, R170 ;  /* 0x000000ffff663224 */ /* 0x001fe400078e00aa */
[----:B------:R-:W-:Y:S02]  /*3f00*/  @P3 IMAD.MOV.U32 R103, RZ, RZ, R169 ;  /* 0x000000ffff673224 */ /* 0x000fe400078e00a9 */
[----:B------:R-:W-:-:S03]  /*3f10*/  VIADD R207, R0, 0x38 ;  /* 0x0000003800cf7836 */ /* 0x000fc60000000000 */
[----:B------:R0:W2:Y:S01]  /*3f20*/  @P3 LDG.E.U8 R246, desc[UR20][R102.64] ;  /* 0x0000001466f63981 */ /* 0x0000a2000c1e1100 */
[----:B------:R-:W-:Y:S01]  /*3f30*/  VIADD R205, R0, 0x37 ;  /* 0x0000003700cd7836 */ /* 0x000fe20000000000 */
[----:B------:R-:W-:Y:S02]  /*3f40*/  IABS R110, R203 ;  /* 0x000000cb006e7213 */ /* 0x000fe40000000000 */
[----:B------:R-:W-:Y:S01]  /*3f50*/  IABS R108, R207 ;  /* 0x000000cf006c7213 */ /* 0x000fe20000000000 */
[----:B0-----:R-:W-:-:S04]  /*3f60*/  IMAD.HI.U32 R103, R87, R111, RZ ;  /* 0x0000006f57677227 */ /* 0x001fc800078e00ff */
[----:B------:R-:W-:Y:S02]  /*3f70*/  IMAD.MOV R102, RZ, RZ, -R104 ;  /* 0x000000ffff667224 */ /* 0x000fe400078e0a68 */
[----:B------:R-:W-:Y:S01]  /*3f80*/  IMAD.HI.U32 R104, R87, R139, RZ ;  /* 0x0000008b57687227 */ /* 0x000fe200078e00ff */
[----:B------:R-:W-:-:S03]  /*3f90*/  IABS R109, R205 ;  /* 0x000000cd006d7213 */ /* 0x000fc60000000000 */
[----:B------:R-:W-:Y:S02]  /*3fa0*/  IMAD.MOV R103, RZ, RZ, -R103 ;  /* 0x000000ffff677224 */ /* 0x000fe400078e0a67 */
[----:B------:R-:W-:Y:S02]  /*3fb0*/  IMAD R138, R77, R102, R138 ;  /* 0x000000664d8a7224 */ /* 0x000fe400078e028a */
[----:B------:R-:W-:Y:S02]  /*3fc0*/  IMAD.MOV R104, RZ, RZ, -R104 ;  /* 0x000000ffff687224 */ /* 0x000fe400078e0a68 */
[----:B------:R-:W-:Y:S02]  /*3fd0*/  VIADD R208, R0, 0x39 ;  /* 0x0000003900d07836 */ /* 0x000fe40000000000 */
[----:B------:R-:W-:-:S04]  /*3fe0*/  IMAD.HI.U32 R102, R87, R110, RZ ;  /* 0x0000006e57667227 */ /* 0x000fc800078e00ff */
[----:B------:R-:W-:Y:S02]  /*3ff0*/  IMAD R111, R77, R103, R111 ;  /* 0x000000674d6f7224 */ /* 0x000fe400078e026f */
[----:B------:R-:W-:Y:S02]  /*4000*/  VIADD R212, R0, 0x3b ;  /* 0x0000003b00d47836 */ /* 0x000fe40000000000 */
[----:B------:R-:W-:Y:S01]  /*4010*/  IMAD.HI.U32 R103, R87, R108, RZ ;  /* 0x0000006c57677227 */ /* 0x000fe200078e00ff */
[----:B------:R-:W-:-:S03]  /*4020*/  IABS R107, R208 ;  /* 0x000000d0006b7213 */ /* 0x000fc60000000000 */
[----:B------:R-:W-:Y:S02]  /*4030*/  IMAD R139, R77, R104, R139 ;  /* 0x000000684d8b7224 */ /* 0x000fe400078e028b */
        /* <DEDUP_REMOVED lines=8> */
[----:B------:R-:W-:Y:S02]  /*40c0*/  VIADD R213, R0, 0x3a ;  /* 0x0000003a00d57836 */ /* 0x000fe40000000000 */
[----:B------:R-:W-:Y:S02]  /*40d0*/  IMAD R108, R77, R103, R108 ;  /* 0x000000674d6c7224 */ /* 0x000fe400078e026c */
[----:B------:R-:W-:Y:S01]  /*40e0*/  IMAD.HI.U32 R103, R87, R105, RZ ;  /* 0x0000006957677227 */ /* 0x000fe200078e00ff */
[----:B------:R-:W-:-:S03]  /*40f0*/  IABS R106, R213 ;  /* 0x000000d5006a7213 */ /* 0x000fc60000000000 */
[C---:B------:R-:W-:Y:S01]  /*4100*/  IMAD R109, R77.reuse, R104, R109 ;  /* 0x000000684d6d7224 */ /* 0x040fe200078e026d */
[----:B------:R-:W-:Y:S01]  /*4110*/  IABS R104, R215 ;  /* 0x000000d700687213 */ /* 0x000fe20000000000 */
[----:B------:R-:W-:Y:S02]  /*4120*/  IMAD.MOV R102, RZ, RZ, -R102 ;  /* 0x000000ffff667224 */ /* 0x000fe400078e0a66 */
[----:B------:R-:W-:Y:S02]  /*4130*/  IMAD.MOV R103, RZ, RZ, -R103 ;  /* 0x000000ffff677224 */ /* 0x000fe400078e0a67 */
[----:B------:R-:W-:Y:S02]  /*4140*/  VIADD R214, R0, 0x3d ;  /* 0x0000003d00d67836 */ /* 0x000fe40000000000 */
[----:B------:R-:W-:Y:S02]  /*4150*/  IMAD R107, R77, R102, R107 ;  /* 0x000000664d6b7224 */ /* 0x000fe400078e026b */
[----:B------:R-:W-:-:S04]  /*4160*/  IMAD.HI.U32 R102, R87, R104, RZ ;  /* 0x0000006857667227 */ /* 0x000fc800078e00ff */
[----:B------:R-:W-:-:S04]  /*4170*/  IMAD.HI.U32 R179, R87, R106, RZ ;  /* 0x0000006a57b37227 */ /* 0x000fc800078e00ff */
[----:B------:R-:W-:Y:S01]  /*4180*/  IMAD R105, R77, R103, R105 ;  /* 0x000000674d697224 */ /* 0x000fe200078e0269 */
[----:B------:R-:W-:Y:S01]  /*4190*/  IABS R103, R214 ;  /* 0x000000d600677213 */ /* 0x000fe20000000000 */
[----:B------:R-:W-:Y:S02]  /*41a0*/  IMAD.MOV R102, RZ, RZ, -R102 ;  /* 0x000000ffff667224 */ /* 0x000fe400078e0a66 */
[C---:B------:R-:W-:Y:S02]  /*41b0*/  VIADD R216, R0.reuse, 0x3e ;  /* 0x0000003e00d87836 */ /* 0x040fe40000000000 */
[----:B------:R-:W-:Y:S02]  /*41c0*/  IMAD.MOV R179, RZ, RZ, -R179 ;  /* 0x000000ffffb37224 */ /* 0x000fe400078e0ab3 */
[----:B------:R-:W-:Y:S02]  /*41d0*/  VIADD R193, R0, 0x3f ;  /* 0x0000003f00c17836 */ /* 0x000fe40000000000 */
[----:B------:R-:W-:-:S04]  /*41e0*/  IMAD.HI.U32 R181, R87, R103, RZ ;  /* 0x0000006757b57227 */ /* 0x000fc800078e00ff */
[C---:B------:R-:W-:Y:S01]  /*41f0*/  IMAD R104, R77.reuse, R102, R104 ;  /* 0x000000664d687224 */ /* 0x040fe200078e0268 */
[----:B------:R-:W-:Y:S01]  /*4200*/  IABS R102, R216 ;  /* 0x000000d800667213 */ /* 0x000fe20000000000 */
[----:B------:R-:W-:Y:S01]  /*4210*/  IMAD R106, R77, R179, R106 ;  /* 0x000000b34d6a7224 */ /* 0x000fe200078e026a */
[----:B------:R-:W-:Y:S01]  /*4220*/  IABS R179, R193 ;  /* 0x000000c100b37213 */ /* 0x000fe20000000000 */
[----:B------:R-:W-:Y:S02]  /*4230*/  IMAD.MOV R181, RZ, RZ, -R181 ;  /* 0x000000ffffb57224 */ /* 0x000fe400078e0ab5 */
[----:B------:R-:W-:Y:S01]  /*4240*/  IMAD.HI.U32 R180, R87, R102, RZ ;  /* 0x0000006657b47227 */ /* 0x000fe200078e00ff */
[----:B------:R-:W-:-:S03]  /*4250*/  PLOP3.LUT P0, PT, PT, PT, UP1, 0x80, 0x8 ;  /* 0x000000000008781c */ /* 0x000fc60003f0f018 */
[----:B------:R-:W-:Y:S01]  /*4260*/  IMAD R103, R77, R181, R103 ;  /* 0x000000b54d677224 */ /* 0x000fe200078e0267 */
[----:B------:R-:W-:Y:S01]  /*4270*/  LOP3.LUT R181, R100, 0x6c, RZ, 0xfc, !PT ;  /* 0x0000006c64b57812 */ /* 0x000fe200078efcff */
[----:B------:R-:W-:-:S03]  /*4280*/  IMAD.HI.U32 R87, R87, R179, RZ ;  /* 0x000000b357577227 */ /* 0x000fc600078e00ff */
[----:B------:R-:W-:Y:S01]  /*4290*/  ISETP.LT.AND P0, PT, R181, UR22, P0 ;  /* 0x00000016b5007c0c */ /* 0x000fe20008701270 */
[----:B------:R-:W-:-:S04]  /*42a0*/  IMAD.MOV R87, RZ, RZ, -R87 ;  /* 0x000000ffff577224 */ /* 0x000fc800078e0a57 */
[----:B------:R-:W-:Y:S01]  /*42b0*/  IMAD R87, R77, R87, R179 ;  /* 0x000000574d577224 */ /* 0x000fe200078e02b3 */
[----:B------:R-:W-:Y:S01]  /*42c0*/  IADD3 R179, P2, PT, R178, R137, RZ ;  /* 0x00000089b2b37210 */ /* 0x000fe20007f5e0ff */
[----:B------:R-:W-:-:S03]  /*42d0*/  IMAD.MOV R180, RZ, RZ, -R180 ;  /* 0x000000ffffb47224 */ /* 0x000fc600078e0ab4 */
[----:B------:R-:W-:Y:S01]  /*42e0*/  LEA.HI.X.SX32 R178, R178, R136, 0x1, P2 ;  /* 0x00000088b2b27211 */ /* 0x000fe200010f0eff */
[C---:B------:R-:W-:Y:S01]  /*42f0*/  IMAD R102, R77.reuse, R180, R102 ;  /* 0x000000b44d667224 */ /* 0x040fe200078e0266 */
[----:B------:R-:W-:Y:S01]  /*4300*/  PRMT R232, RZ, 0x7610, R232 ;  /* 0x00007610ffe87816 */ /* 0x000fe200000000e8 */
[----:B------:R-:W-:Y:S02]  /*4310*/  @P0 IMAD.MOV.U32 R180, RZ, RZ, R179 ;  /* 0x000000ffffb40224 */ /* 0x000fe400078e00b3 */
[----:B------:R-:W-:Y:S01]  /*4320*/  @P0 IMAD.MOV.U32 R181, RZ, RZ, R178 ;  /* 0x000000ffffb50224 */ /* 0x000fe200078e00b2 */
[C---:B------:R-:W-:Y:S02]  /*4330*/  ISETP.GT.U32.AND P5, PT, R77.reuse, R114, PT ;  /* 0x000000724d00720c */ /* 0x040fe40003fa4070 */
[C---:B------:R-:W-:Y:S02]  /*4340*/  ISETP.GT.U32.AND P4, PT, R77.reuse, R115, PT ;  /* 0x000000734d00720c */ /* 0x040fe40003f84070 */
[----:B------:R0:W2:Y:S01]  /*4350*/  @P0 LDG.E.U8 R232, desc[UR20][R180.64] ;  /* 0x00000014b4e80981 */ /* 0x0000a2000c1e1100 */
[----:B------:R-:W-:-:S02]  /*4360*/  ISETP.GT.U32.AND P0, PT, R77, R117, PT ;  /* 0x000000754d00720c */ /* 0x000fc40003f04070 */
[C---:B------:R-:W-:Y:S02]  /*4370*/  ISETP.GT.U32.AND P3, PT, R77.reuse, R112, PT ;  /* 0x000000704d00720c */ /* 0x040fe40003f64070 */
[----:B------:R-:W-:-:S04]  /*4380*/  ISETP.GT.U32.AND P2, PT, R77, R116, PT ;  /* 0x000000744d00720c */ /* 0x000fc80003f44070 */
[--C-:B------:R-:W-:Y:S01]  /*4390*/  @!P5 IMAD.IADD R114, R114, 0x1, -R77.reuse ;  /* 0x000000017272d824 */ /* 0x100fe200078e0a4d */
[----:B------:R-:W-:Y:S01]  /*43a0*/  ISETP.GT.U32.AND P5, PT, R77, R119, PT ;  /* 0x000000774d00720c */ /* 0x000fe20003fa4070 */
[--C-:B------:R-:W-:Y:S01]  /*43b0*/  @!P4 IMAD.IADD R115, R115, 0x1, -R77.reuse ;  /* 0x000000017373c824 */ /* 0x100fe200078e0a4d */
[----:B------:R-:W-:Y:S02]  /*43c0*/  ISETP.GT.U32.AND P4, PT, R77, R120, PT ;  /* 0x000000784d00720c */ /* 0x000fe40003f84070 */
[--C-:B------:R-:W-:Y:S01]  /*43d0*/  @!P0 IMAD.IADD R117, R117, 0x1, -R77.reuse ;  /* 0x0000000175758824 */ /* 0x100fe200078e0a4d */
[C---:B------:R-:W-:Y:S01]  /*43e0*/  ISETP.GT.U32.AND P0, PT, R77.reuse, R122, PT ;  /* 0x0000007a4d00720c */ /* 0x040fe20003f04070 */
[--C-:B------:R-:W-:Y:S01]  /*43f0*/  @!P3 IMAD.IADD R112, R112, 0x1, -R77.reuse ;  /* 0x000000017070b824 */ /* 0x100fe200078e0a4d */
[C---:B------:R-:W-:Y:S01]  /*4400*/  ISETP.GT.U32.AND P3, PT, R77.reuse, R118, PT ;  /* 0x000000764d00720c */ /* 0x040fe20003f64070 */
[----:B------:R-:W-:Y:S01]  /*4410*/  @!P2 IMAD.IADD R116, R116, 0x1, -R77 ;  /* 0x000000017474a824 */ /* 0x000fe200078e0a4d */
[----:B------:R-:W-:-:S04]  /*4420*/  ISETP.GT.U32.AND P2, PT, R77, R121, PT ;  /* 0x000000794d00720c */ /* 0x000fc80003f44070 */
[--C-:B------:R-:W-:Y:S01]  /*4430*/  @!P5 IMAD.IADD R119, R119, 0x1, -R77.reuse ;  /* 0x000000017777d824 */ /* 0x100fe200078e0a4d */
[C---:B------:R-:W-:Y:S01]  /*4440*/  ISETP.GT.U32.AND P5, PT, R77.reuse, R124, PT ;  /* 0x0000007c4d00720c */ /* 0x040fe20003fa4070 */
[--C-:B------:R-:W-:Y:S01]  /*4450*/  @!P4 IMAD.IADD R120, R120, 0x1, -R77.reuse ;  /* 0x000000017878c824 */ /* 0x100fe200078e0a4d */
[C---:B------:R-:W-:Y:S02]  /*4460*/  ISETP.GT.U32.AND P4, PT, R77.reuse, R125, PT ;  /* 0x0000007d4d00720c */ /* 0x040fe40003f84070 */
[--C-:B------:R-:W-:Y:S01]  /*4470*/  @!P0 IMAD.IADD R122, R122, 0x1, -R77.reuse ;  /* 0x000000017a7a8824 */ /* 0x100fe200078e0a4d */
[C---:B------:R-:W-:Y:S01]  /*4480*/  ISETP.GT.U32.AND P0, PT, R77.reuse, R127, PT ;  /* 0x0000007f4d00720c */ /* 0x040fe20003f04070 */
[--C-:B------:R-:W-:Y:S01]  /*4490*/  @!P3 IMAD.IADD R118, R118, 0x1, -R77.reuse ;  /* 0x000000017676b824 */ /* 0x100fe200078e0a4d */
[----:B------:R-:W-:Y:S01]  /*44a0*/  ISETP.GT.U32.AND P3, PT, R77, R123, PT ;  /* 0x0000007b4d00720c */ /* 0x000fe20003f64070 */
[----:B------:R-:W-:Y:S01]  /*44b0*/  @!P2 IMAD.IADD R121, R121, 0x1, -R77 ;  /* 0x000000017979a824 */ /* 0x000fe200078e0a4d */
[----:B------:R-:W-:-:S04]  /*44c0*/  ISETP.GT.U32.AND P2, PT, R77, R126, PT ;  /* 0x0000007e4d00720c */ /* 0x000fc80003f44070 */
[--C-:B------:R-:W-:Y:S01]  /*44d0*/  @!P5 IMAD.IADD R124, R124, 0x1, -R77.reuse ;  /* 0x000000017c7cd824 */ /* 0x100fe200078e0a4d */
[----:B------:R-:W-:Y:S01]  /*44e0*/  ISETP.GT.U32.AND P5, PT, R77, R129, PT ;  /* 0x000000814d00720c */ /* 0x000fe20003fa4070 */
[--C-:B------:R-:W-:Y:S01]  /*44f0*/  @!P4 IMAD.IADD R125, R125, 0x1, -R77.reuse ;  /* 0x000000017d7dc824 */ /* 0x100fe200078e0a4d */
[----:B------:R-:W-:Y:S02]  /*4500*/  ISETP.GT.U32.AND P4, PT, R77, R130, PT ;  /* 0x000000824d00720c */ /* 0x000fe40003f84070 */
[--C-:B------:R-:W-:Y:S01]  /*4510*/  @!P0 IMAD.IADD R127, R127, 0x1, -R77.reuse ;  /* 0x000000017f7f8824 */ /* 0x100fe200078e0a4d */
[----:B------:R-:W-:Y:S01]  /*4520*/  ISETP.GT.U32.AND P0, PT, R77, R132, PT ;  /* 0x000000844d00720c */ /* 0x000fe20003f04070 */
        /* <DEDUP_REMOVED lines=17> */
[C---:B------:R-:W-:Y:S02]  /*4640*/  ISETP.GT.U32.AND P4, PT, R77.reuse, R92, PT ;  /* 0x0000005c4d00720c */ /* 0x040fe40003f84070 */
[--C-:B------:R-:W-:Y:S01]  /*4650*/  @!P0 IMAD.IADD R90, R90, 0x1, -R77.reuse ;  /* 0x000000015a5a8824 */ /* 0x100fe200078e0a4d */
[----:B------:R-:W-:Y:S01]  /*4660*/  ISETP.GT.U32.AND P0, PT, R77, R91, PT ;  /* 0x0000005b4d00720c */ /* 0x000fe20003f04070 */
[--C-:B------:R-:W-:Y:S01]  /*4670*/  @!P3 IMAD.IADD R133, R133, 0x1, -R77.reuse ;  /* 0x000000018585b824 */ /* 0x100fe200078e0a4d */
[----:B------:R-:W-:Y:S01]  /*4680*/  ISETP.GT.U32.AND P3, PT, R77, R155, PT ;  /* 0x0000009b4d00720c */ /* 0x000fe20003f64070 */
[----:B------:R-:W-:Y:S01]  /*4690*/  @!P2 IMAD.IADD R89, R89, 0x1, -R77 ;  /* 0x000000015959a824 */ /* 0x000fe200078e0a4d */
[----:B------:R-:W-:-:S04]  /*46a0*/  ISETP.GT.U32.AND P2, PT, R77, R153, PT ;  /* 0x000000994d00720c */ /* 0x000fc80003f44070 */
[--C-:B------:R-:W-:Y:S01]  /*46b0*/  @!P5 IMAD.IADD R156, R156, 0x1, -R77.reuse ;  /* 0x000000019c9cd824 */ /* 0x100fe200078e0a4d */
[C---:B------:R-:W-:Y:S01]  /*46c0*/  ISETP.GT.U32.AND P5, PT, R77.reuse, R152, PT ;  /* 0x000000984d00720c */ /* 0x040fe20003fa4070 */
[--C-:B------:R-:W-:Y:S01]  /*46d0*/  @!P4 IMAD.IADD R92, R92, 0x1, -R77.reuse ;  /* 0x000000015c5cc824 */ /* 0x100fe200078e0a4d */
[----:B------:R-:W-:Y:S02]  /*46e0*/  ISETP.GT.U32.AND P4, PT, R77, R151, PT ;  /* 0x000000974d00720c */ /* 0x000fe40003f84070 */
[--C-:B------:R-:W-:Y:S01]  /*46f0*/  @!P0 IMAD.IADD R91, R91, 0x1, -R77.reuse ;  /* 0x000000015b5b8824 */ /* 0x100fe200078e0a4d */
[----:B------:R-:W-:Y:S01]  /*4700*/  ISETP.GT.U32.AND P0, PT, R77, R93, PT ;  /* 0x0000005d4d00720c */ /* 0x000fe20003f04070 */
        /* <DEDUP_REMOVED lines=17> */
[----:B------:R-:W-:Y:S02]  /*4820*/  ISETP.GT.U32.AND P4, PT, R77, R148, PT ;  /* 0x000000944d00720c */ /* 0x000fe40003f84070 */
[--C-:B------:R-:W-:Y:S01]  /*4830*/  @!P0 IMAD.IADD R97, R97, 0x1, -R77.reuse ;  /* 0x0000000161618824 */ /* 0x100fe200078e0a4d */
[C---:B------:R-:W-:Y:S01]  /*4840*/  ISETP.GT.U32.AND P0, PT, R77.reuse, R99, PT ;  /* 0x000000634d00720c */ /* 0x040fe20003f04070 */
        /* <DEDUP_REMOVED lines=19> */
[----:B------:R-:W-:Y:S01]  /*4980*/  ISETP.GT.U32.AND P0, PT, R77, R110, PT ;  /* 0x0000006e4d00720c */ /* 0x000fe20003f04070 */
[--C-:B------:R-:W-:Y:S01]  /*4990*/  @!P3 IMAD.IADD R145, R145, 0x1, -R77.reuse ;  /* 0x000000019191b824 */ /* 0x100fe200078e0a4d */
[C---:B------:R-:W-:Y:S02]  /*49a0*/  ISETP.GT.U32.AND P3, PT, R77.reuse, R143, PT ;  /* 0x0000008f4d00720c */ /* 0x040fe40003f64070 */
[----:B------:R-:W-:Y:S01]  /*49b0*/  ISETP.GT.U32.AND P6, PT, R77, R87, PT ;  /* 0x000000574d00720c */ /* 0x000fe20003fc4070 */
[----:B------:R-:W-:-:S03]  /*49c0*/  @!P2 IMAD.IADD R141, R141, 0x1, -R77 ;  /* 0x000000018d8da824 */ /* 0x000fc600078e0a4d */
[--C-:B------:R-:W-:Y:S01]  /*49d0*/  @!P5 IMAD.IADD R138, R138, 0x1, -R77.reuse ;  /* 0x000000018a8ad824 */ /* 0x100fe200078e0a4d */
[----:B------:R-:W-:Y:S01]  /*49e0*/  ISETP.GT.U32.AND P5, PT, R77, R108, PT ;  /* 0x0000006c4d00720c */ /* 0x000fe20003fa4070 */
[--C-:B------:R-:W-:Y:S01]  /*49f0*/  @!P4 IMAD.IADD R139, R139, 0x1, -R77.reuse ;  /* 0x000000018b8bc824 */ /* 0x100fe200078e0a4d */
[C---:B------:R-:W-:Y:S02]  /*4a00*/  ISETP.GT.U32.AND P4, PT, R77.reuse, R107, PT ;  /* 0x0000006b4d00720c */ /* 0x040fe40003f84070 */
[--C-:B------:R-:W-:Y:S01]  /*4a10*/  @!P0 IMAD.IADD R110, R110, 0x1, -R77.reuse ;  /* 0x000000016e6e8824 */ /* 0x100fe200078e0a4d */
[C---:B------:R-:W-:Y:S02]  /*4a20*/  ISETP.GT.U32.AND P0, PT, R77.reuse, R105, PT ;  /* 0x000000694d00720c */ /* 0x040fe40003f04070 */
[----:B------:R-:W-:Y:S01]  /*4a30*/  ISETP.GT.U32.AND P2, PT, R77, R111, PT ;  /* 0x0000006f4d00720c */ /* 0x000fe20003f44070 */
[--C-:B------:R-:W-:Y:S01]  /*4a40*/  @!P3 IMAD.IADD R143, R143, 0x1, -R77.reuse ;  /* 0x000000018f8fb824 */ /* 0x100fe200078e0a4d */
[----:B------:R-:W-:Y:S01]  /*4a50*/  ISETP.GT.U32.AND P3, PT, R77, R109, PT ;  /* 0x0000006d4d00720c */ /* 0x000fe20003f64070 */
[----:B------:R-:W-:-:S03]  /*4a60*/  @!P6 IMAD.IADD R87, R87, 0x1, -R77 ;  /* 0x000000015757e824 */ /* 0x000fc600078e0a4d */
[--C-:B------:R-:W-:Y:S01]  /*4a70*/  @!P5 IMAD.IADD R108, R108, 0x1, -R77.reuse ;  /* 0x000000016c6cd824 */ /* 0x100fe200078e0a4d */
[----:B------:R-:W-:Y:S01]  /*4a80*/  ISETP.GT.U32.AND P5, PT, R77, R103, PT ;  /* 0x000000674d00720c */ /* 0x000fe20003fa4070 */
        /* <DEDUP_REMOVED lines=25> */
[C---:B------:R-:W-:Y:S01]  /*4c20*/  ISETP.GT.U32.AND P2, PT, R77.reuse, R117, PT ;  /* 0x000000754d00720c */ /* 0x040fe20003f44070 */
        /* <DEDUP_REMOVED lines=105> */
[----:B------:R-:W-:Y:S02]  /*52c0*/  ISETP.GE.AND P4, PT, R83, RZ, PT ;  /* 0x000000ff5300720c */ /* 0x000fe40003f86270 */
[--C-:B------:R-:W-:Y:S01]  /*52d0*/  @!P0 IMAD.IADD R104, R104, 0x1, -R77.reuse ;  /* 0x0000000168688824 */ /* 0x100fe200078e0a4d */
[----:B------:R-:W-:Y:S01]  /*52e0*/  PLOP3.LUT P0, PT, PT, PT, UP1, 0x80, 0x8 ;  /* 0x000000000008781c */ /* 0x000fe20003f0f018 */
[--C-:B------:R-:W-:Y:S01]  /*52f0*/  @!P2 IMAD.IADD R110, R110, 0x1, -R77.reuse ;  /* 0x000000016e6ea824 */ /* 0x100fe200078e0a4d */
[----:B------:R-:W-:Y:S02]  /*5300*/  LOP3.LUT R83, R100, 0x74, RZ, 0xfc, !PT ;  /* 0x0000007464537812 */ /* 0x000fe400078efcff */
[----:B------:R-:W-:Y:S01]  /*5310*/  ISETP.GT.U32.AND P2, PT, R77, R105, PT ;  /* 0x000000694d00720c */ /* 0x000fe20003f44070 */
[----:B------:R-:W-:Y:S01]  /*5320*/  @!P3 IMAD.IADD R108, R108, 0x1, -R77 ;  /* 0x000000016c6cb824 */ /* 0x000fe200078e0a4d */
[----:B------:R-:W-:-:S02]  /*5330*/  ISETP.LT.AND P0, PT, R83, UR22, P0 ;  /* 0x0000001653007c0c */ /* 0x000fc40008701270 */
[----:B------:R-:W-:Y:S01]  /*5340*/  ISETP.GE.AND P3, PT, R85, RZ, PT ;  /* 0x000000ff5500720c */ /* 0x000fe20003f66270 */
[----:B------:R-:W-:Y:S01]  /*5350*/  IMAD.MOV.U32 R85, RZ, RZ, R190 ;  /* 0x000000ffff557224 */ /* 0x000fe200078e00be */
[----:B------:R-:W-:Y:S01]  /*5360*/  IADD3 R190, P6, PT, R189, R137, RZ ;  /* 0x00000089bdbe7210 */ /* 0x000fe20007fde0ff */
[----:B------:R-:W-:Y:S01]  /*5370*/  @!P5 IMAD.IADD R103, R103, 0x1, -R77 ;  /* 0x000000016767d824 */ /* 0x000fe200078e0a4d */
[----:B------:R-:W-:Y:S01]  /*5380*/  ISETP.GT.U32.AND P5, PT, R77, R102, PT ;  /* 0x000000664d00720c */ /* 0x000fe20003fa4070 */
[----:B0-----:R-:W-:Y:S01]  /*5390*/  IMAD.MOV.U32 R181, RZ, RZ, R241 ;  /* 0x000000ffffb57224 */ /* 0x001fe200078e00f1 */
[----:B------:R-:W-:Y:S01]  /*53a0*/  LEA.HI.X.SX32 R189, R189, R136, 0x1, P6 ;  /* 0x00000088bdbd7211 */ /* 0x000fe200030f0eff */
[----:B------:R-:W-:Y:S01]  /*53b0*/  IMAD.MOV.U32 R180, RZ, RZ, R240 ;  /* 0x000000ffffb47224 */ /* 0x000fe200078e00f0 */
[----:B------:R-:W-:Y:S01]  /*53c0*/  PRMT R228, RZ, 0x7610, R228 ;  /* 0x00007610ffe47816 */ /* 0x000fe200000000e4 */
[----:B------:R-:W-:Y:S01]  /*53d0*/  @!P2 IMAD.IADD R105, R105, 0x1, -R77 ;  /* 0x000000016969a824 */ /* 0x000fe200078e0a4d */
[----:B------:R-:W-:Y:S01]  /*53e0*/  ISETP.GE.AND P2, PT, R81, RZ, PT ;  /* 0x000000ff5100720c */ /* 0x000fe20003f46270 */
[----:B------:R-:W-:Y:S01]  /*53f0*/  IMAD.MOV.U32 R81, RZ, RZ, R180 ;  /* 0x000000ffff517224 */ /* 0x000fe200078e00b4 */
[----:B------:R-:W2:Y:S01]  /*5400*/  LDL.LU R241, [R1+0x1c0] ;  /* 0x0001c00001f17983 */ /* 0x000ea20000300800 */
[----:B------:R-:W-:-:S02]  /*5410*/  IMAD.MOV.U32 R83, RZ, RZ, R181 ;  /* 0x000000ffff537224 */ /* 0x000fc400078e00b5 */
[----:B------:R-:W-:Y:S01]  /*5420*/  @P0 IMAD.MOV.U32 R180, RZ, RZ, R190 ;  /* 0x000000ffffb40224 */ /* 0x000fe200078e00be */
[----:B------:R-:W2:Y:S01]  /*5430*/  LDL.LU R240, [R1+0x1bc] ;  /* 0x0001bc0001f07983 */ /* 0x000ea20000300800 */
[----:B------:R-:W-:Y:S01]  /*5440*/  @P0 IMAD.MOV.U32 R181, RZ, RZ, R189 ;  /* 0x000000ffffb50224 */ /* 0x000fe200078e00bd */
[----:B------:R-:W-:Y:S01]  /*5450*/  ISETP.GE.AND P6, PT, R0, RZ, PT ;  /* 0x000000ff0000720c */ /* 0x000fe20003fc6270 */
[----:B------:R-:W-:-:S03]  /*5460*/  @!P5 IMAD.IADD R102, R102, 0x1, -R77 ;  /* 0x000000016666d824 */ /* 0x000fc600078e0a4d */
[----:B------:R0:W2:Y:S01]  /*5470*/  @P0 LDG.E.U8 R228, desc[UR20][R180.64] ;  /* 0x00000014b4e40981 */ /* 0x0000a2000c1e1100 */
[----:B------:R-:W-:Y:S01]  /*5480*/  ISETP.GE.AND P5, PT, R193, RZ, PT ;  /* 0x000000ffc100720c */ /* 0x000fe20003fa6270 */
[----:B------:R-:W-:Y:S01]  /*5490*/  IMAD.U32 R77, RZ, RZ, UR12 ;  /* 0x0000000cff4d7e24 */ /* 0x000fe2000f8e00ff */
[----:B------:R-:W-:Y:S01]  /*54a0*/  PLOP3.LUT P0, PT, PT, PT, UP1, 0x80, 0x8 ;  /* 0x000000000008781c */ /* 0x000fe20003f0f018 */
[----:B0-----:R-:W-:Y:S02]  /*54b0*/  IMAD.MOV.U32 R180, RZ, RZ, R242 ;  /* 0x000000ffffb47224 */ /* 0x001fe400078e00f2 */
[----:B------:R-:W-:Y:S01]  /*54c0*/  IMAD R79, R77, 0x2, R79 ;  /* 0x000000024d4f7824 */ /* 0x000fe200078e024f */
[----:B------:R-:W-:Y:S01]  /*54d0*/  PRMT R223, RZ, 0x7610, R223 ;  /* 0x00007610ffdf7816 */ /* 0x000fe200000000df */
[----:B------:R-:W-:Y:S01]  /*54e0*/  IMAD.MOV.U32 R193, RZ, RZ, R180 ;  /* 0x000000ffffc17224 */ /* 0x000fe200078e00b4 */
[----:B------:R-:W-:Y:S01]  /*54f0*/  LOP3.LUT R180, R100, 0x7c, RZ, 0xfc, !PT ;  /* 0x0000007c64b47812 */ /* 0x000fe200078efcff */
[----:B------:R-:W-:Y:S01]  /*5500*/  IMAD.MOV.U32 R181, RZ, RZ, R243 ;  /* 0x000000ffffb57224 */ /* 0x000fe200078e00f3 */
[----:B------:R-:W2:Y:S02]  /*5510*/  LDL.LU R242, [R1+0x1b8] ;  /* 0x0001b80001f27983 */ /* 0x000ea40000300800 */
[----:B------:R-:W-:Y:S01]  /*5520*/  ISETP.LT.AND P0, PT, R180, UR22, P0 ;  /* 0x00000016b4007c0c */ /* 0x000fe20008701270 */
[----:B------:R-:W-:Y:S01]  /*5530*/  @!P6 IMAD.MOV R112, RZ, RZ, -R112 ;  /* 0x000000ffff70e224 */ /* 0x000fe200078e0a70 */
[C---:B------:R-:W-:Y:S01]  /*5540*/  IADD3 R180, P6, PT, R79.reuse, R137, RZ ;  /* 0x000000894fb47210 */ /* 0x040fe20007fde0ff */
[----:B------:R-:W-:Y:S01]  /*5550*/  IMAD.MOV.U32 R77, RZ, RZ, R181 ;  /* 0x000000ffff4d7224 */ /* 0x000fe200078e00b5 */
[----:B------:R-:W2:Y:S02]  /*5560*/  LDL.LU R243, [R1+0x1b4] ;  /* 0x0001b40001f37983 */ /* 0x000ea40000300800 */
[----:B------:R-:W-:-:S02]  /*5570*/  LEA.HI.X.SX32 R181, R79, R136, 0x1, P6 ;  /* 0x000000884fb57211 */ /* 0x000fc400030f0eff */
[----:B------:R-:W-:Y:S01]  /*5580*/  ISETP.GE.AND P6, PT, R113, RZ, PT ;  /* 0x000000ff7100720c */ /* 0x000fe20003fc6270 */
[----:B------:R-:W-:Y:S02]  /*5590*/  IMAD.MOV.U32 R113, RZ, RZ, R244 ;  /* 0x000000ffff717224 */ /* 0x000fe400078e00f4 */
[----:B------:R-:W-:Y:S02]  /*55a0*/  IMAD.MOV.U32 R79, RZ, RZ, R245 ;  /* 0x000000ffff4f7224 */ /* 0x000fe400078e00f5 */
[----:B------:R-:W2:Y:S04]  /*55b0*/  LDL.LU R245, [R1+0x1b0] ;  /* 0x0001b00001f57983 */ /* 0x000ea80000300800 */
[----:B------:R0:W-:Y:S04]  /*55c0*/  STL [R1+0x12c], R180 ;  /* 0x00012cb401007387 */ /* 0x0001e80000100800 */
[----:B------:R0:W2:Y:S01]  /*55d0*/  @P0 LDG.E.U8 R223, desc[UR20][R180.64] ;  /* 0x00000014b4df0981 */ /* 0x0000a2000c1e1100 */
[----:B------:R-:W-:Y:S01]  /*55e0*/  PLOP3.LUT P0, PT, PT, PT, UP1, 0x80, 0x8 ;  /* 0x000000000008781c */ /* 0x000fe20003f0f018 */
[----:B0-----:R-:W-:-:S02]  /*55f0*/  IMAD.MOV.U32 R180, RZ, RZ, R113 ;  /* 0x000000ffffb47224 */ /* 0x001fc400078e0071 */
[----:B------:R-:W-:-:S04]  /*5600*/  IMAD.MOV.U32 R113, RZ, RZ, R87 ;  /* 0x000000ffff717224 */ /* 0x000fc800078e0057 */
[----:B------:R-:W-:Y:S01]  /*5610*/  @!P5 IMAD.MOV R113, RZ, RZ, -R113 ;  /* 0x000000ffff71d224 */ /* 0x000fe200078e0a71 */
[----:B------:R-:W-:Y:S01]  /*5620*/  ISETP.GE.AND P5, PT, R157, RZ, PT ;  /* 0x000000ff9d00720c */ /* 0x000fe20003fa6270 */
[----:B------:R-:W-:Y:S01]  /*5630*/  IMAD.MOV.U32 R157, RZ, RZ, R77 ;  /* 0x000000ffff9d7224 */ /* 0x000fe200078e004d */
[----:B------:R-:W-:Y:S01]  /*5640*/  LOP3.LUT R77, R100, 0x6, RZ, 0xfc, !PT ;  /* 0x00000006644d7812 */ /* 0x000fe200078efcff */
[----:B------:R-:W-:-:S03]  /*5650*/  @!P4 IMAD.MOV R115, RZ, RZ, -R115 ;  /* 0x000000ffff73c224 */ /* 0x000fc600078e0a73 */
[----:B------:R-:W-:Y:S02]  /*5660*/  ISETP.LT.AND P0, PT, R77, UR22, P0 ;  /* 0x000000164d007c0c */ /* 0x000fe40008701270 */
[C---:B------:R-:W-:Y:S01]  /*5670*/  IADD3 R77, P4, PT, R78.reuse, R137, RZ ;  /* 0x000000894e4d7210 */ /* 0x040fe20007f9e0ff */
[----:B------:R0:W-:Y:S03]  /*5680*/  STL [R1+0x128], R181 ;  /* 0x000128b501007387 */ /* 0x0001e60000100800 */
[----:B------:R-:W-:Y:S01]  /*5690*/  LEA.HI.X.SX32 R78, R78, R136, 0x1, P4 ;  /* 0x000000884e4e7211 */ /* 0x000fe200020f0eff */
[----:B------:R-:W-:Y:S01]  /*56a0*/  @!P3 IMAD.MOV R114, RZ, RZ, -R114 ;  /* 0x000000ffff72b224 */ /* 0x000fe200078e0a72 */
[----:B------:R-:W2:Y:S01]  /*56b0*/  LDL.LU R244, [R1+0x1ac] ;  /* 0x0001ac0001f47983 */ /* 0x000ea20000300800 */
[----:B------:R-:W-:Y:S02]  /*56c0*/  ISETP.GE.AND P3, PT, R158, RZ, PT ;  /* 0x000000ff9e00720c */ /* 0x000fe40003f66270 */
[----:B------:R-:W-:-:S02]  /*56d0*/  ISETP.GE.AND P4, PT, R159, RZ, PT ;  /* 0x000000ff9f00720c */ /* 0x000fc40003f86270 */
[----:B------:R-:W-:Y:S01]  /*56e0*/  PRMT R218, RZ, 0x7610, R218 ;  /* 0x00007610ffda7816 */ /* 0x000fe200000000da */
[----:B------:R-:W-:Y:S02]  /*56f0*/  @P0 IMAD.MOV.U32 R158, RZ, RZ, R77 ;  /* 0x000000ffff9e0224 */ /* 0x000fe400078e004d */
[----:B------:R-:W-:Y:S02]  /*5700*/  @P0 IMAD.MOV.U32 R159, RZ, RZ, R78 ;  /* 0x000000ffff9f0224 */ /* 0x000fe400078e004e */
[----:B------:R-:W-:Y:S02]  /*5710*/  IMAD.MOV.U32 R87, RZ, RZ, R101 ;  /* 0x000000ffff577224 */ /* 0x000fe400078e0065 */
[----:B------:R-:W-:Y:S01]  /*5720*/  @!P2 IMAD.MOV R116, RZ, RZ, -R116 ;  /* 0x000000ffff74a224 */ /* 0x000fe200078e0a74 */
[----:B------:R1:W2:Y:S01]  /*5730*/  @P0 LDG.E.U8 R218, desc[UR20][R158.64] ;  /* 0x000000149eda0981 */ /* 0x0002a2000c1e1100 */
[----:B------:R-:W-:Y:S02]  /*5740*/  PLOP3.LUT P0, PT, PT, PT, UP1, 0x80, 0x8 ;  /* 0x000000000008781c */ /* 0x000fe40003f0f018 */
[----:B------:R-:W-:Y:S01]  /*5750*/  ISETP.GE.AND P2, PT, R160, RZ, PT ;  /* 0x000000ffa000720c */ /* 0x000fe20003f46270 */
[----:B------:R-:W-:-:S02]  /*5760*/  IMAD.MOV.U32 R160, RZ, RZ, R87 ;  /* 0x000000ffffa07224 */ /* 0x000fc400078e0057 */
[----:B------:R-:W-:Y:S02]  /*5770*/  @!P5 IMAD.MOV R118, RZ, RZ, -R118 ;  /* 0x000000ffff76d224 */ /* 0x000fe400078e0a76 */
[----:B------:R-:W-:Y:S01]  /*5780*/  @!P6 IMAD.MOV R117, RZ, RZ, -R117 ;  /* 0x000000ffff75e224 */ /* 0x000fe200078e0a75 */
[----:B------:R-:W-:Y:S01]  /*5790*/  PRMT R202, RZ, 0x7610, R202 ;  /* 0x00007610ffca7816 */ /* 0x000fe200000000ca */
[----:B------:R-:W-:Y:S01]  /*57a0*/  @!P4 IMAD.MOV R120, RZ, RZ, -R120 ;  /* 0x000000ffff78c224 */ /* 0x000fe200078e0a78 */
[----:B-1----:R-:W-:Y:S01]  /*57b0*/  LOP3.LUT R159, R100, 0x16, RZ, 0xfc, !PT ;  /* 0x00000016649f7812 */ /* 0x002fe200078efcff */
[----:B------:R-:W-:Y:S01]  /*57c0*/  IMAD.MOV.U32 R87, RZ, RZ, R79 ;  /* 0x000000ffff577224 */ /* 0x000fe200078e004f */
[----:B------:R-:W-:Y:S02]  /*57d0*/  PRMT R201, RZ, 0x7610, R201 ;  /* 0x00007610ffc97816 */ /* 0x000fe400000000c9 */
[----:B------:R-:W-:Y:S01]  /*57e0*/  PRMT R200, RZ, 0x7610, R200 ;  /* 0x00007610ffc87816 */ /* 0x000fe200000000c8 */
[----:B------:R-:W-:Y:S01]  /*57f0*/  @!P3 IMAD.MOV R119, RZ, RZ, -R119 ;  /* 0x000000ffff77b224 */ /* 0x000fe200078e0a77 */
[----:B------:R-:W-:Y:S01]  /*5800*/  ISETP.LT.AND P0, PT, R159, UR22, P0 ;  /* 0x000000169f007c0c */ /* 0x000fe20008701270 */
[----:B------:R-:W3:Y:S01]  /*5810*/  LDL.LU R101, [R1+0x1a8] ;  /* 0x0001a80001657983 */ /* 0x000ee20000300800 */
[----:B------:R-:W-:-:S04]  /*5820*/  IADD3 R79, P5, PT, R80, R137, RZ ;  /* 0x00000089504f7210 */ /* 0x000fc80007fbe0ff */
[----:B------:R-:W-:Y:S02]  /*5830*/  LEA.HI.X.SX32 R80, R80, R136, 0x1, P5 ;  /* 0x0000008850507211 */ /* 0x000fe400028f0eff */
[----:B------:R-:W-:Y:S01]  /*5840*/  ISETP.GE.AND P6, PT, R161, RZ, PT ;  /* 0x000000ffa100720c */ /* 0x000fe20003fc6270 */
[----:B------:R-:W-:-:S04]  /*5850*/  IMAD.MOV.U32 R161, RZ, RZ, R180 ;  /* 0x000000ffffa17224 */ /* 0x000fc800078e00b4 */
[----:B------:R-:W-:Y:S02]  /*5860*/  @P0 IMAD.MOV.U32 R158, RZ, RZ, R79 ;  /* 0x000000ffff9e0224 */ /* 0x000fe400078e004f */
[----:B------:R-:W-:Y:S01]  /*5870*/  @P0 IMAD.MOV.U32 R159, RZ, RZ, R80 ;  /* 0x000000ffff9f0224 */ /* 0x000fe200078e0050 */
[----:B------:R-:W-:Y:S01]  /*5880*/  PLOP3.LUT P4, PT, PT, PT, UP1, 0x80, 0x8 ;  /* 0x000000000008781c */ /* 0x000fe20003f8f018 */
[----:B------:R-:W-:Y:S01]  /*5890*/  IMAD.MOV.U32 R180, RZ, RZ, R81 ;  /* 0x000000ffffb47224 */ /* 0x000fe200078e0051 */
[----:B------:R-:W-:Y:S02]  /*58a0*/  LOP3.LUT R81, R100, 0x26, RZ, 0xfc, !PT ;  /* 0x0000002664517812 */ /* 0x000fe400078efcff */
[----:B------:R1:W3:Y:S01]  /*58b0*/  @P0 LDG.E.U8 R202, desc[UR20][R158.64] ;  /* 0x000000149eca0981 */ /* 0x0002e2000c1e1100 */
[----:B------:R-:W-:Y:S01]  /*58c0*/  ISETP.GE.AND P0, PT, R163, RZ, PT ;  /* 0x000000ffa300720c */ /* 0x000fe20003f06270 */
[----:B------:R-:W-:Y:S01]  /*58d0*/  @!P6 IMAD.MOV R122, RZ, RZ, -R122 ;  /* 0x000000ffff7ae224 */ /* 0x000fe200078e0a7a */
[----:B------:R-:W-:-:S02]  /*58e0*/  ISETP.LT.AND P4, PT, R81, UR22, P4 ;  /* 0x0000001651007c0c */ /* 0x000fc4000a781270 */
[----:B------:R-:W-:Y:S01]  /*58f0*/  ISETP.GE.AND P5, PT, R162, RZ, PT ;  /* 0x000000ffa200720c */ /* 0x000fe20003fa6270 */
[----:B------:R-:W-:Y:S01]  /*5900*/  @!P2 IMAD.MOV R121, RZ, RZ, -R121 ;  /* 0x000000ffff79a224 */ /* 0x000fe200078e0a79 */
[----:B------:R-:W-:Y:S02]  /*5910*/  PLOP3.LUT P6, PT, PT, PT, UP1, 0x80, 0x8 ;  /* 0x000000000008781c */ /* 0x000fe40003fcf018 */
[----:B------:R-:W-:Y:S02]  /*5920*/  LOP3.LUT R162, R100, 0x36, RZ, 0xfc, !PT ;  /* 0x0000003664a27812 */ /* 0x000fe400078efcff */
[----:B------:R-:W-:Y:S02]  /*5930*/  IADD3 R81, P2, PT, R82, R137, RZ ;  /* 0x0000008952517210 */ /* 0x000fe40007f5e0ff */
[----:B------:R-:W-:Y:S01]  /*5940*/  ISETP.LT.AND P6, PT, R162, UR22, P6 ;  /* 0x00000016a2007c0c */ /* 0x000fe2000b7c1270 */
[----:B------:R-:W-:Y:S01]  /*5950*/  IMAD.MOV.U32 R162, RZ, RZ, R161 ;  /* 0x000000ffffa27224 */ /* 0x000fe200078e00a1 */
[----:B------:R-:W-:Y:S01]  /*5960*/  LEA.HI.X.SX32 R82, R82, R136, 0x1, P2 ;  /* 0x0000008852527211 */ /* 0x000fe200010f0eff */
[----:B------:R-:W-:-:S02]  /*5970*/  IMAD.MOV.U32 R161, RZ, RZ, R157 ;  /* 0x000000ffffa17224 */ /* 0x000fc400078e009d */
[----:B------:R-:W-:Y:S02]  /*5980*/  @!P0 IMAD.MOV R124, RZ, RZ, -R124 ;  /* 0x000000ffff7c8224 */ /* 0x000fe400078e0a7c */
[----:B------:R-:W-:Y:S01]  /*5990*/  IMAD.MOV.U32 R157, RZ, RZ, R83 ;  /* 0x000000ffff9d7224 */ /* 0x000fe200078e0053 */
[C---:B------:R-:W-:Y:S01]  /*59a0*/  IADD3 R83, P0, PT, R84.reuse, R137, RZ ;  /* 0x0000008954537210 */ /* 0x040fe20007f1e0ff */
[----:B-1----:R-:W-:Y:S02]  /*59b0*/  @P4 IMAD.MOV.U32 R158, RZ, RZ, R81 ;  /* 0x000000ffff9e4224 */ /* 0x002fe400078e0051 */
[----:B------:R-:W-:Y:S01]  /*59c0*/  @P4 IMAD.MOV.U32 R159, RZ, RZ, R82 ;  /* 0x000000ffff9f4224 */ /* 0x000fe200078e0052 */
[----:B------:R-:W-:-:S04]  /*59d0*/  LEA.HI.X.SX32 R84, R84, R136, 0x1, P0 ;  /* 0x0000008854547211 */ /* 0x000fc800000f0eff */
[----:B------:R1:W3:Y:S01]  /*59e0*/  @P4 LDG.E.U8 R201, desc[UR20][R158.64] ;  /* 0x000000149ec94981 */ /* 0x0002e2000c1e1100 */
[----:B------:R-:W-:Y:S01]  /*59f0*/  ISETP.GE.AND P4, PT, R166, RZ, PT ;  /* 0x000000ffa600720c */ /* 0x000fe20003f86270 */
[----:B------:R-:W-:Y:S02]  /*5a00*/  IMAD.MOV.U32 R163, RZ, RZ, R160 ;  /* 0x000000ffffa37224 */ /* 0x000fe400078e00a0 */
[----:B------:R-:W-:Y:S02]  /*5a10*/  IMAD.MOV.U32 R160, RZ, RZ, R193 ;  /* 0x000000ffffa07224 */ /* 0x000fe400078e00c1 */
[----:B-1----:R-:W-:Y:S02]  /*5a20*/  @P6 IMAD.MOV.U32 R158, RZ, RZ, R83 ;  /* 0x000000ffff9e6224 */ /* 0x002fe400078e0053 */
[----:B------:R-:W-:Y:S02]  /*5a30*/  @P6 IMAD.MOV.U32 R159, RZ, RZ, R84 ;  /* 0x000000ffff9f6224 */ /* 0x000fe400078e0054 */
[----:B------:R-:W-:Y:S01]  /*5a40*/  IMAD.MOV.U32 R193, RZ, RZ, R85 ;  /* 0x000000ffffc17224 */ /* 0x000fe200078e0055 */
[----:B------:R-:W-:-:S02]  /*5a50*/  LOP3.LUT R85, R100, 0x46, RZ, 0xfc, !PT ;  /* 0x0000004664557812 */ /* 0x000fc400078efcff */
[----:B------:R1:W3:Y:S01]  /*5a60*/  @P6 LDG.E.U8 R200, desc[UR20][R158.64] ;  /* 0x000000149ec86981 */ /* 0x0002e2000c1e1100 */
[----:B------:R-:W-:Y:S02]  /*5a70*/  PLOP3.LUT P6, PT, PT, PT, UP1, 0x80, 0x8 ;  /* 0x000000000008781c */ /* 0x000fe40003fcf018 */
[----:B------:R-:W-:Y:S02]  /*5a80*/  ISETP.GE.AND P3, PT, R164, RZ, PT ;  /* 0x000000ffa400720c */ /* 0x000fe40003f66270 */
[----:B------:R-:W-:Y:S01]  /*5a90*/  ISETP.LT.AND P6, PT, R85, UR22, P6 ;  /* 0x0000001655007c0c */ /* 0x000fe2000b7c1270 */
[----:B------:R-:W-:Y:S01]  /*5aa0*/  @!P4 IMAD.MOV R127, RZ, RZ, -R127 ;  /* 0x000000ffff7fc224 */ /* 0x000fe200078e0a7f */
[----:B------:R-:W-:-:S04]  /*5ab0*/  IADD3 R85, P4, PT, R86, R137, RZ ;  /* 0x0000008956557210 */ /* 0x000fc80007f9e0ff */
[----:B------:R-:W-:Y:S02]  /*5ac0*/  LEA.HI.X.SX32 R86, R86, R136, 0x1, P4 ;  /* 0x0000008856567211 */ /* 0x000fe400020f0eff */
[----:B------:R-:W-:-:S03]  /*5ad0*/  PRMT R199, RZ, 0x7610, R199 ;  /* 0x00007610ffc77816 */ /* 0x000fc600000000c7 */
[----:B------:R-:W-:Y:S01]  /*5ae0*/  @!P3 IMAD.MOV R125, RZ, RZ, -R125 ;  /* 0x000000ffff7db224 */ /* 0x000fe200078e0a7d */
[----:B------:R-:W-:Y:S01]  /*5af0*/  ISETP.GE.AND P3, PT, R175, RZ, PT ;  /* 0x000000ffaf00720c */ /* 0x000fe20003f66270 */
[----:B-1----:R-:W-:Y:S02]  /*5b00*/  @P6 IMAD.MOV.U32 R158, RZ, RZ, R85 ;  /* 0x000000ffff9e6224 */ /* 0x002fe400078e0055 */
[----:B------:R-:W-:Y:S01]  /*5b10*/  @P6 IMAD.MOV.U32 R159, RZ, RZ, R86 ;  /* 0x000000ffff9f6224 */ /* 0x000fe200078e0056 */
[----:B------:R-:W-:Y:S01]  /*5b20*/  LOP3.LUT R164, R100, 0x56, RZ, 0xfc, !PT ;  /* 0x0000005664a47812 */ /* 0x000fe200078efcff */
[----:B------:R-:W-:-:S03]  /*5b30*/  @!P5 IMAD.MOV R123, RZ, RZ, -R123 ;  /* 0x000000ffff7bd224 */ /* 0x000fc600078e0a7b */
[----:B------:R1:W3:Y:S01]  /*5b40*/  @P6 LDG.E.U8 R199, desc[UR20][R158.64] ;  /* 0x000000149ec76981 */ /* 0x0002e2000c1e1100 */
[----:B------:R-:W-:Y:S02]  /*5b50*/  PLOP3.LUT P6, PT, PT, PT, UP1, 0x80, 0x8 ;  /* 0x000000000008781c */ /* 0x000fe40003fcf018 */
[----:B------:R-:W-:Y:S02]  /*5b60*/  ISETP.GE.AND P5, PT, R167, RZ, PT ;  /* 0x000000ffa700720c */ /* 0x000fe40003fa6270 */
[----:B------:R-:W-:Y:S01]  /*5b70*/  ISETP.LT.AND P6, PT, R164, UR22, P6 ;  /* 0x00000016a4007c0c */ /* 0x000fe2000b7c1270 */
[----:B------:R-:W-:Y:S02]  /*5b80*/  IMAD.MOV.U32 R164, RZ, RZ, R163 ;  /* 0x000000ffffa47224 */ /* 0x000fe400078e00a3 */
[----:B------:R-:W-:Y:S02]  /*5b90*/  IMAD.MOV.U32 R163, RZ, RZ, R162 ;  /* 0x000000ffffa37224 */ /* 0x000fe400078e00a2 */
[----:B------:R-:W-:-:S02]  /*5ba0*/  @!P3 IMAD.MOV R130, RZ, RZ, -R130 ;  /* 0x000000ffff82b224 */ /* 0x000fc400078e0a82 */
[----:B------:R-:W-:Y:S01]  /*5bb0*/  IMAD.MOV.U32 R162, RZ, RZ, R87 ;  /* 0x000000ffffa27224 */ /* 0x000fe200078e0057 */
[----:B------:R-:W-:-:S04]  /*5bc0*/  IADD3 R87, P3, PT, R88, R137, RZ ;  /* 0x0000008958577210 */ /* 0x000fc80007f7e0ff */
[----:B------:R-:W-:Y:S01]  /*5bd0*/  LEA.HI.X.SX32 R88, R88, R136, 0x1, P3 ;  /* 0x0000008858587211 */ /* 0x000fe200018f0eff */
[----:B------:R-:W-:Y:S01]  /*5be0*/  @!P5 IMAD.MOV R128, RZ, RZ, -R128 ;  /* 0x000000ffff80d224 */ /* 0x000fe200078e0a80 */
[----:B------:R-:W-:Y:S01]  /*5bf0*/  ISETP.GE.AND P3, PT, R198, RZ, PT ;  /* 0x000000ffc600720c */ /* 0x000fe20003f66270 */
[----:B-1----:R-:W-:Y:S01]  /*5c00*/  @P6 IMAD.MOV.U32 R158, RZ, RZ, R87 ;  /* 0x000000ffff9e6224 */ /* 0x002fe200078e0057 */
[----:B------:R-:W-:Y:S01]  /*5c10*/  PRMT R198, RZ, 0x7610, R198 ;  /* 0x00007610ffc67816 */ /* 0x000fe200000000c6 */
[----:B------:R-:W-:Y:S01]  /*5c20*/  @P6 IMAD.MOV.U32 R159, RZ, RZ, R88 ;  /* 0x000000ffff9f6224 */ /* 0x000fe200078e0058 */
[----:B------:R-:W-:Y:S02]  /*5c30*/  ISETP.GE.AND P5, PT, R192, RZ, PT ;  /* 0x000000ffc000720c */ /* 0x000fe40003fa6270 */
[----:B------:R-:W-:Y:S02]  /*5c40*/  ISETP.GE.AND P2, PT, R165, RZ, PT ;  /* 0x000000ffa500720c */ /* 0x000fe40003f46270 */
[----:B------:R1:W3:Y:S01]  /*5c50*/  @P6 LDG.E.U8 R198, desc[UR20][R158.64] ;  /* 0x000000149ec66981 */ /* 0x0002e2000c1e1100 */
[----:B------:R-:W-:-:S02]  /*5c60*/  PLOP3.LUT P6, PT, PT, PT, UP1, 0x80, 0x8 ;  /* 0x000000000008781c */ /* 0x000fc40003fcf018 */
[----:B------:R-:W-:Y:S02]  /*5c70*/  LOP3.LUT R165, R100, 0x66, RZ, 0xfc, !PT ;  /* 0x0000006664a57812 */ /* 0x000fe400078efcff */
[----:B------:R-:W-:Y:S02]  /*5c80*/  ISETP.GE.AND P0, PT, R172, RZ, PT ;  /* 0x000000ffac00720c */ /* 0x000fe40003f06270 */
[----:B------:R-:W-:Y:S02]  /*5c90*/  ISETP.LT.AND P6, PT, R165, UR22, P6 ;  /* 0x00000016a5007c0c */ /* 0x000fe4000b7c1270 */
[----:B------:R-:W-:Y:S01]  /*5ca0*/  @!P5 IMAD.MOV R133, RZ, RZ, -R133 ;  /* 0x000000ffff85d224 */ /* 0x000fe200078e0a85 */
[----:B------:R-:W-:-:S04]  /*5cb0*/  IADD3 R172, P5, PT, R171, R137, RZ ;  /* 0x00000089abac7210 */ /* 0x000fc80007fbe0ff */
[----:B------:R-:W-:-:S04]  /*5cc0*/  LEA.HI.X.SX32 R171, R171, R136, 0x1, P5 ;  /* 0x00000088abab7211 */ /* 0x000fc800028f0eff */
[----:B------:R-:W-:Y:S01]  /*5cd0*/  @!P0 IMAD.MOV R129, RZ, RZ, -R129 ;  /* 0x000000ffff818224 */ /* 0x000fe200078e0a81 */
[----:B------:R-:W-:Y:S01]  /*5ce0*/  ISETP.GE.AND P0, PT, R197, RZ, PT ;  /* 0x000000ffc500720c */ /* 0x000fe20003f06270 */
[----:B-1----:R-:W-:Y:S01]  /*5cf0*/  @P6 IMAD.MOV.U32 R158, RZ, RZ, R172 ;  /* 0x000000ffff9e6224 */ /* 0x002fe200078e00ac */
[----:B------:R-:W-:Y:S01]  /*5d00*/  PRMT R197, RZ, 0x7610, R197 ;  /* 0x00007610ffc57816 */ /* 0x000fe200000000c5 */
[----:B------:R-:W-:Y:S01]  /*5d10*/  @P6 IMAD.MOV.U32 R159, RZ, RZ, R171 ;  /* 0x000000ffff9f6224 */ /* 0x000fe200078e00ab */
[----:B------:R-:W-:-:S04]  /*5d20*/  LOP3.LUT R100, R100, 0x76, RZ, 0xfc, !PT ;  /* 0x0000007664647812 */ /* 0x000fc800078efcff */
[----:B------:R1:W3:Y:S01]  /*5d30*/  @P6 LDG.E.U8 R197, desc[UR20][R158.64] ;  /* 0x000000149ec56981 */ /* 0x0002e2000c1e1100 */
[----:B------:R-:W-:-:S04]  /*5d40*/  PLOP3.LUT P6, PT, PT, PT, UP1, 0x80, 0x8 ;  /* 0x000000000008781c */ /* 0x000fc80003fcf018 */
[----:B------:R-:W-:Y:S02]  /*5d50*/  ISETP.LT.AND P6, PT, R100, UR22, P6 ;  /* 0x0000001664007c0c */ /* 0x000fe4000b7c1270 */
[----:B------:R-:W0:Y:S01]  /*5d60*/  S2R R100, SR_TID.X ;  /* 0x0000000000647919 */ /* 0x000e220000002100 */
[----:B------:R-:W-:Y:S01]  /*5d70*/  @!P2 IMAD.MOV R126, RZ, RZ, -R126 ;  /* 0x000000ffff7ea224 */ /* 0x000fe200078e0a7e */
[----:B------:R-:W-:Y:S01]  /*5d80*/  ISETP.GE.AND P2, PT, R186, RZ, PT ;  /* 0x000000ffba00720c */ /* 0x000fe20003f46270 */
[----:B------:R-:W-:Y:S01]  /*5d90*/  @!P0 IMAD.MOV R134, RZ, RZ, -R134 ;  /* 0x000000ffff868224 */ /* 0x000fe200078e0a86 */
[----:B------:R-:W-:Y:S01]  /*5da0*/  ISETP.GE.AND P0, PT, R217, RZ, PT ;  /* 0x000000ffd900720c */ /* 0x000fe20003f06270 */
[----:B------:R-:W-:Y:S02]  /*5db0*/  @!P3 IMAD.MOV R135, RZ, RZ, -R135 ;  /* 0x000000ffff87b224 */ /* 0x000fe400078e0a87 */
[----:B------:R-:W-:Y:S01]  /*5dc0*/  IMAD.MOV.U32 R166, RZ, RZ, R193 ;  /* 0x000000ffffa67224 */ /* 0x000fe200078e00c1 */
[----:B------:R-:W-:-:S04]  /*5dd0*/  IADD3 R193, P3, PT, R191, R137, RZ ;  /* 0x00000089bfc17210 */ /* 0x000fc80007f7e0ff */
[----:B------:R-:W-:Y:S01]  /*5de0*/  LEA.HI.X.SX32 R191, R191, R136, 0x1, P3 ;  /* 0x00000088bfbf7211 */ /* 0x000fe200018f0eff */
[----:B-1----:R-:W-:Y:S01]  /*5df0*/  @P6 IMAD.MOV.U32 R158, RZ, RZ, R193 ;  /* 0x000000ffff9e6224 */ /* 0x002fe200078e00c1 */
[----:B------:R-:W-:Y:S01]  /*5e00*/  PRMT R192, RZ, 0x7610, R192 ;  /* 0x00007610ffc07816 */ /* 0x000fe200000000c0 */
[----:B------:R-:W-:Y:S01]  /*5e10*/  @!P2 IMAD.MOV R131, RZ, RZ, -R131 ;  /* 0x000000ffff83a224 */ /* 0x000fe200078e0a83 */
[----:B------:R-:W-:Y:S01]  /*5e20*/  ISETP.GE.AND P2, PT, R209, RZ, PT ;  /* 0x000000ffd100720c */ /* 0x000fe20003f46270 */
[----:B------:R-:W-:Y:S01]  /*5e30*/  @P6 IMAD.MOV.U32 R159, RZ, RZ, R191 ;  /* 0x000000ffff9f6224 */ /* 0x000fe200078e00bf */
[----:B------:R-:W-:Y:S01]  /*5e40*/  ISETP.GE.AND P4, PT, R187, RZ, PT ;  /* 0x000000ffbb00720c */ /* 0x000fe20003f86270 */
[----:B------:R-:W-:Y:S02]  /*5e50*/  IMAD.MOV.U32 R209, RZ, RZ, R160 ;  /* 0x000000ffffd17224 */ /* 0x000fe400078e00a0 */
[----:B------:R-:W-:Y:S01]  /*5e60*/  @!P0 IMAD.MOV R156, RZ, RZ, -R156 ;  /* 0x000000ffff9c8224 */ /* 0x000fe200078e0a9c */
[----:B------:R-:W-:Y:S01]  /*5e70*/  PLOP3.LUT P0, PT, PT, PT, UP1, 0x80, 0x8 ;  /* 0x000000000008781c */ /* 0x000fe20003f0f018 */
[----:B------:R1:W3:Y:S01]  /*5e80*/  @P6 LDG.E.U8 R192, desc[UR20][R158.64] ;  /* 0x000000149ec06981 */ /* 0x0002e2000c1e1100 */
[----:B------:R-:W-:-:S02]  /*5e90*/  ISETP.GE.AND P5, PT, R211, RZ, PT ;  /* 0x000000ffd300720c */ /* 0x000fc40003fa6270 */
[----:B0-----:R-:W-:Y:S01]  /*5ea0*/  LEA.HI R160, R100, 0xe, RZ, 0x1a ;  /* 0x0000000e64a07811 */ /* 0x001fe200078fd0ff */
[----:B-1----:R-:W-:-:S03]  /*5eb0*/  IMAD.MOV.U32 R158, RZ, RZ, R90 ;  /* 0x000000ffff9e7224 */ /* 0x002fc600078e005a */
[C---:B------:R-:W-:Y:S01]  /*5ec0*/  ISETP.LT.AND P0, PT, R160.reuse, UR22, P0 ;  /* 0x00000016a0007c0c */ /* 0x040fe20008701270 */
[----:B------:R-:W-:Y:S02]  /*5ed0*/  IMAD R90, R160, UR12, RZ ;  /* 0x0000000ca05a7c24 */ /* 0x000fe4000f8e02ff */
[----:B------:R-:W-:Y:S02]  /*5ee0*/  IMAD.MOV.U32 R167, RZ, RZ, R157 ;  /* 0x000000ffffa77224 */ /* 0x000fe400078e009d */
[----:B------:R-:W-:Y:S01]  /*5ef0*/  IMAD.MOV.U32 R157, RZ, RZ, R89 ;  /* 0x000000ffff9d7224 */ /* 0x000fe200078e0059 */
[----:B------:R-:W-:Y:S01]  /*5f00*/  IADD3 R89, P6, PT, R90, R137, RZ ;  /* 0x000000895a597210 */ /* 0x000fe20007fde0ff */
[----:B------:R-:W-:Y:S01]  /*5f10*/  @!P4 IMAD.MOV R132, RZ, RZ, -R132 ;  /* 0x000000ffff84c224 */ /* 0x000fe200078e0a84 */
[----:B------:R-:W-:Y:S02]  /*5f20*/  ISETP.GE.AND P4, PT, R210, RZ, PT ;  /* 0x000000ffd200720c */ /* 0x000fe40003f86270 */
[----:B------:R-:W-:Y:S01]  /*5f30*/  LEA.HI.X.SX32 R90, R90, R136, 0x1, P6 ;  /* 0x000000885a5a7211 */ /* 0x000fe200030f0eff */
[----:B------:R-:W-:Y:S01]  /*5f40*/  IMAD.MOV.U32 R165, RZ, RZ, R161 ;  /* 0x000000ffffa57224 */ /* 0x000fe200078e00a1 */
[----:B------:R-:W-:Y:S01]  /*5f50*/  PRMT R187, RZ, 0x7610, R187 ;  /* 0x00007610ffbb7816 */ /* 0x000fe200000000bb */
[----:B------:R-:W-:Y:S01]  /*5f60*/  @!P5 IMAD.MOV R155, RZ, RZ, -R155 ;  /* 0x000000ffff9bd224 */ /* 0x000fe200078e0a9b */
[----:B------:R-:W-:Y:S01]  /*5f70*/  ISETP.GE.AND P5, PT, R221, RZ, PT ;  /* 0x000000ffdd00720c */ /* 0x000fe20003fa6270 */
[----:B------:R-:W-:-:S02]  /*5f80*/  @P0 IMAD.MOV.U32 R160, RZ, RZ, R89 ;  /* 0x000000ffffa00224 */ /* 0x000fc400078e0059 */
[----:B------:R-:W-:Y:S01]  /*5f90*/  @P0 IMAD.MOV.U32 R161, RZ, RZ, R90 ;  /* 0x000000ffffa10224 */ /* 0x000fe200078e005a */
[----:B------:R-:W-:Y:S01]  /*5fa0*/  LEA.HI R210, R100, 0x1e, RZ, 0x1a ;  /* 0x0000001e64d27811 */ /* 0x000fe200078fd0ff */
[----:B------:R-:W-:-:S03]  /*5fb0*/  IMAD.MOV.U32 R159, RZ, RZ, R92 ;  /* 0x000000ffff9f7224 */ /* 0x000fc600078e005c */
[----:B------:R0:W3:Y:S01]  /*5fc0*/  @P0 LDG.E.U8 R187, desc[UR20][R160.64] ;  /* 0x00000014a0bb0981 */ /* 0x0000e2000c1e1100 */
[----:B------:R-:W-:Y:S01]  /*5fd0*/  PLOP3.LUT P0, PT, PT, PT, UP1, 0x80, 0x8 ;  /* 0x000000000008781c */ /* 0x000fe20003f0f018 */
[----:B------:R-:W-:Y:S01]  /*5fe0*/  @!P4 IMAD.MOV R158, RZ, RZ, -R158 ;  /* 0x000000ffff9ec224 */ /* 0x000fe200078e0a9e */
[----:B------:R-:W-:Y:S01]  /*5ff0*/  ISETP.GE.AND P4, PT, R222, RZ, PT ;  /* 0x000000ffde00720c */ /* 0x000fe20003f86270 */
[C---:B------:R-:W-:Y:S01]  /*6000*/  IMAD R92, R210.reuse, UR12, RZ ;  /* 0x0000000cd25c7c24 */ /* 0x040fe2000f8e02ff */
[----:B------:R-:W-:Y:S01]  /*6010*/  ISETP.LT.AND P0, PT, R210, UR22, P0 ;  /* 0x00000016d2007c0c */ /* 0x000fe20008701270 */
[----:B------:R-:W-:Y:S02]  /*6020*/  @!P5 IMAD.MOV R154, RZ, RZ, -R154 ;  /* 0x000000ffff9ad224 */ /* 0x000fe400078e0a9a */
[----:B0-----:R-:W-:Y:S01]  /*6030*/  IMAD.MOV.U32 R160, RZ, RZ, R91 ;  /* 0x000000ffffa07224 */ /* 0x001fe200078e005b */
[----:B------:R-:W-:Y:S01]  /*6040*/  IADD3 R91, P5, PT, R92, R137, RZ ;  /* 0x000000895c5b7210 */ /* 0x000fe20007fbe0ff */
[----:B------:R-:W-:Y:S01]  /*6050*/  @!P2 IMAD.MOV R157, RZ, RZ, -R157 ;  /* 0x000000ffff9da224 */ /* 0x000fe200078e0a9d */
[----:B------:R-:W-:-:S02]  /*6060*/  ISETP.GE.AND P2, PT, R220, RZ, PT ;  /* 0x000000ffdc00720c */ /* 0x000fc40003f46270 */
[----:B------:R-:W-:-:S03]  /*6070*/  LEA.HI.X.SX32 R92, R92, R136, 0x1, P5 ;  /* 0x000000885c5c7211 */ /* 0x000fc600028f0eff */
[----:B------:R-:W-:Y:S01]  /*6080*/  @!P4 IMAD.MOV R160, RZ, RZ, -R160 ;  /* 0x000000ffffa0c224 */ /* 0x000fe200078e0aa0 */
[----:B------:R-:W-:Y:S01]  /*6090*/  ISETP.GE.AND P3, PT, R219, RZ, PT ;  /* 0x000000ffdb00720c */ /* 0x000fe20003f66270 */
[----:B------:R-:W-:Y:S01]  /*60a0*/  IMAD.MOV.U32 R217, RZ, RZ, R163 ;  /* 0x000000ffffd97224 */ /* 0x000fe200078e00a3 */
[----:B------:R-:W-:Y:S01]  /*60b0*/  PRMT R186, RZ, 0x7610, R186 ;  /* 0x00007610ffba7816 */ /* 0x000fe200000000ba */
[----:B------:R-:W-:Y:S01]  /*60c0*/  IMAD.MOV.U32 R219, RZ, RZ, R162 ;  /* 0x000000ffffdb7224 */ /* 0x000fe200078e00a2 */
[----:B------:R-:W-:Y:S01]  /*60d0*/  ISETP.GE.AND P4, PT, R226, RZ, PT ;  /* 0x000000ffe200720c */ /* 0x000fe20003f86270 */
[----:B------:R-:W-:Y:S02]  /*60e0*/  @P0 IMAD.MOV.U32 R162, RZ, RZ, R91 ;  /* 0x000000ffffa20224 */ /* 0x000fe400078e005b */
[----:B------:R-:W-:Y:S01]  /*60f0*/  @P0 IMAD.MOV.U32 R163, RZ, RZ, R92 ;  /* 0x000000ffffa30224 */ /* 0x000fe200078e005c */
[----:B------:R-:W-:Y:S01]  /*6100*/  ISETP.GE.AND P6, PT, R224, RZ, PT ;  /* 0x000000ffe000720c */ /* 0x000fe20003fc6270 */
[----:B------:R-:W-:Y:S01]  /*6110*/  IMAD.MOV.U32 R211, RZ, RZ, R164 ;  /* 0x000000ffffd37224 */ /* 0x000fe200078e00a4 */
[----:B------:R-:W-:-:S02]  /*6120*/  LEA.HI R164, R100, 0x2e, RZ, 0x1a ;  /* 0x0000002e64a47811 */ /* 0x000fc400078fd0ff */
[----:B------:R0:W3:Y:S01]  /*6130*/  @P0 LDG.E.U8 R186, desc[UR20][R162.64] ;  /* 0x00000014a2ba0981 */ /* 0x0000e2000c1e1100 */
[----:B------:R-:W-:Y:S01]  /*6140*/  PLOP3.LUT P0, PT, PT, PT, UP1, 0x80, 0x8 ;  /* 0x000000000008781c */ /* 0x000fe20003f0f018 */
[----:B------:R-:W-:Y:S01]  /*6150*/  @!P2 IMAD.MOV R153, RZ, RZ, -R153 ;  /* 0x000000ffff99a224 */ /* 0x000fe200078e0a99 */
[----:B------:R-:W-:Y:S01]  /*6160*/  ISETP.GE.AND P2, PT, R227, RZ, PT ;  /* 0x000000ffe300720c */ /* 0x000fe20003f46270 */
[----:B------:R-:W-:Y:S01]  /*6170*/  IMAD.MOV.U32 R161, RZ, RZ, R94 ;  /* 0x000000ffffa17224 */ /* 0x000fe200078e005e */
[C---:B------:R-:W-:Y:S01]  /*6180*/  ISETP.LT.AND P0, PT, R164.reuse, UR22, P0 ;  /* 0x00000016a4007c0c */ /* 0x040fe20008701270 */
[----:B------:R-:W-:Y:S02]  /*6190*/  IMAD R94, R164, UR12, RZ ;  /* 0x0000000ca45e7c24 */ /* 0x000fe4000f8e02ff */
[----:B0-----:R-:W-:-:S04]  /*61a0*/  IMAD.MOV.U32 R162, RZ, RZ, R93 ;  /* 0x000000ffffa27224 */ /* 0x001fc800078e005d */
[----:B------:R-:W-:Y:S01]  /*61b0*/  @!P4 IMAD.MOV R162, RZ, RZ, -R162 ;  /* 0x000000ffffa2c224 */ /* 0x000fe200078e0aa2 */
[----:B------:R-:W-:Y:S01]  /*61c0*/  IADD3 R93, P4, PT, R94, R137, RZ ;  /* 0x000000895e5d7210 */ /* 0x000fe20007f9e0ff */
[----:B------:R-:W-:Y:S01]  /*61d0*/  @!P6 IMAD.MOV R152, RZ, RZ, -R152 ;  /* 0x000000ffff98e224 */ /* 0x000fe200078e0a98 */
[----:B------:R-:W-:Y:S01]  /*61e0*/  ISETP.GE.AND P6, PT, R230, RZ, PT ;  /* 0x000000ffe600720c */ /* 0x000fe20003fc6270 */
        /* <DEDUP_REMOVED lines=10> */
[----:B------:R-:W-:-:S03]  /*6290*/  @!P6 IMAD.MOV R149, RZ, RZ, -R149 ;  /* 0x000000ffff95e224 */ /* 0x000fc600078e0a95 */
[----:B------:R0:W4:Y:S01]  /*62a0*/  @P0 LDG.E.U8 R181, desc[UR20][R164.64] ;  /* 0x00000014a4b50981 */ /* 0x000122000c1e1100 */
[----:B------:R-:W-:Y:S01]  /*62b0*/  PLOP3.LUT P0, PT, PT, PT, UP1, 0x80, 0x8 ;  /* 0x000000000008781c */ /* 0x000fe20003f0f018 */
[----:B------:R-:W-:Y:S01]  /*62c0*/  @!P3 IMAD.MOV R151, RZ, RZ, -R151 ;  /* 0x000000ffff97b224 */ /* 0x000fe200078e0a97 */
[----:B------:R-:W-:Y:S01]  /*62d0*/  ISETP.GE.AND P6, PT, R237, RZ, PT ;  /* 0x000000ffed00720c */ /* 0x000fe20003fc6270 */
[----:B------:R-:W-:Y:S01]  /*62e0*/  IMAD.MOV.U32 R163, RZ, RZ, R96 ;  /* 0x000000ffffa37224 */ /* 0x000fe200078e0060 */
[----:B------:R-:W-:Y:S01]  /*62f0*/  ISETP.GE.AND P3, PT, R233, RZ, PT ;  /* 0x000000ffe900720c */ /* 0x000fe20003f66270 */
[C---:B------:R-:W-:Y:S01]  /*6300*/  IMAD R96, R220.reuse, UR12, RZ ;  /* 0x0000000cdc607c24 */ /* 0x040fe2000f8e02ff */
[----:B------:R-:W-:Y:S01]  /*6310*/  ISETP.LT.AND P0, PT, R220, UR22, P0 ;  /* 0x00000016dc007c0c */ /* 0x000fe20008701270 */
[----:B0-----:R-:W-:-:S04]  /*6320*/  IMAD.MOV.U32 R164, RZ, RZ, R95 ;  /* 0x000000ffffa47224 */ /* 0x001fc800078e005f */
[----:B------:R-:W-:Y:S01]  /*6330*/  @!P2 IMAD.MOV R164, RZ, RZ, -R164 ;  /* 0x000000ffffa4a224 */ /* 0x000fe200078e0aa4 */
[----:B------:R-:W-:Y:S01]  /*6340*/  IADD3 R95, P2, PT, R96, R137, RZ ;  /* 0x00000089605f7210 */ /* 0x000fe20007f5e0ff */
[----:B------:R-:W-:-:S03]  /*6350*/  IMAD.MOV.U32 R224, RZ, RZ, R219 ;  /* 0x000000ffffe07224 */ /* 0x000fc600078e00db */
[----:B------:R-:W-:Y:S01]  /*6360*/  LEA.HI.X.SX32 R96, R96, R136, 0x1, P2 ;  /* 0x0000008860607211 */ /* 0x000fe200010f0eff */
[----:B------:R-:W-:Y:S01]  /*6370*/  IMAD.MOV.U32 R221, RZ, RZ, R217 ;  /* 0x000000ffffdd7224 */ /* 0x000fe200078e00d9 */
[----:B------:R-:W-:Y:S01]  /*6380*/  PRMT R175, RZ, 0x7610, R175 ;  /* 0x00007610ffaf7816 */ /* 0x000fe200000000af */
[----:B------:R-:W-:Y:S02]  /*6390*/  IMAD.MOV.U32 R219, RZ, RZ, R209 ;  /* 0x000000ffffdb7224 */ /* 0x000fe400078e00d1 */
[----:B------:R-:W-:Y:S01]  /*63a0*/  @!P6 IMAD.MOV R147, RZ, RZ, -R147 ;  /* 0x000000ffff93e224 */ /* 0x000fe200078e0a93 */
[----:B--2---:R-:W-:Y:S01]  /*63b0*/  ISETP.GE.AND P6, PT, R240, RZ, PT ;  /* 0x000000fff000720c */ /* 0x004fe20003fc6270 */
[----:B------:R-:W-:Y:S01]  /*63c0*/  @!P3 IMAD.MOV R150, RZ, RZ, -R150 ;  /* 0x000000ffff96b224 */ /* 0x000fe200078e0a96 */
[----:B------:R-:W-:Y:S01]  /*63d0*/  ISETP.GE.AND P3, PT, R236, RZ, PT ;  /* 0x000000ffec00720c */ /* 0x000fe20003f66270 */
[----:B------:R-:W-:Y:S02]  /*63e0*/  IMAD.MOV.U32 R217, RZ, RZ, R167 ;  /* 0x000000ffffd97224 */ /* 0x000fe400078e00a7 */
[----:B------:R-:W-:-:S02]  /*63f0*/  IMAD.MOV.U32 R209, RZ, RZ, R166 ;  /* 0x000000ffffd17224 */ /* 0x000fc400078e00a6 */
[----:B------:R-:W-:Y:S02]  /*6400*/  @P0 IMAD.MOV.U32 R166, RZ, RZ, R95 ;  /* 0x000000ffffa60224 */ /* 0x000fe400078e005f */
[----:B------:R-:W-:Y:S01]  /*6410*/  @P0 IMAD.MOV.U32 R167, RZ, RZ, R96 ;  /* 0x000000ffffa70224 */ /* 0x000fe200078e0060 */
[C---:B------:R-:W-:Y:S01]  /*6420*/  LEA.HI R225, R100.reuse, 0x5e, RZ, 0x1a ;  /* 0x0000005e64e17811 */ /* 0x040fe200078fd0ff */
[----:B------:R-:W-:Y:S01]  /*6430*/  IMAD.MOV.U32 R220, RZ, RZ, R210 ;  /* 0x000000ffffdc7224 */ /* 0x000fe200078e00d2 */
[----:B------:R-:W-:Y:S02]  /*6440*/  LEA.HI R210, R100, 0x4e, RZ, 0x1a ;  /* 0x0000004e64d27811 */ /* 0x000fe400078fd0ff */
[----:B------:R-:W-:Y:S01]  /*6450*/  ISETP.GE.AND P5, PT, R229, RZ, PT ;  /* 0x000000ffe500720c */ /* 0x000fe20003fa6270 */
[----:B------:R0:W2:Y:S01]  /*6460*/  @P0 LDG.E.U8 R175, desc[UR20][R166.64] ;  /* 0x00000014a6af0981 */ /* 0x0000a2000c1e1100 */
[----:B------:R-:W-:Y:S01]  /*6470*/  PLOP3.LUT P0, PT, PT, PT, UP1, 0x80, 0x8 ;  /* 0x000000000008781c */ /* 0x000fe20003f0f018 */
[----:B------:R-:W-:-:S03]  /*6480*/  IMAD R100, R225, UR12, RZ ;  /* 0x0000000ce1647c24 */ /* 0x000fc6000f8e02ff */
[C---:B------:R-:W-:Y:S01]  /*6490*/  ISETP.LT.AND P0, PT, R210.reuse, UR22, P0 ;  /* 0x00000016d2007c0c */ /* 0x040fe20008701270 */
[----:B------:R-:W-:Y:S02]  /*64a0*/  @!P6 IMAD.MOV R144, RZ, RZ, -R144 ;  /* 0x000000ffff90e224 */ /* 0x000fe400078e0a90 */
[----:B0-----:R-:W-:Y:S02]  /*64b0*/  IMAD.MOV.U32 R166, RZ, RZ, R98 ;  /* 0x000000ffffa67224 */ /* 0x001fe400078e0062 */
[----:B------:R-:W-:Y:S02]  /*64c0*/  IMAD R98, R210, UR12, RZ ;  /* 0x0000000cd2627c24 */ /* 0x000fe4000f8e02ff */
[----:B------:R-:W-:Y:S01]  /*64d0*/  IMAD.MOV.U32 R167, RZ, RZ, R99 ;  /* 0x000000ffffa77224 */ /* 0x000fe200078e0063 */
[-C--:B------:R-:W-:Y:S01]  /*64e0*/  IADD3 R99, P6, PT, R100, R137.reuse, RZ ;  /* 0x0000008964637210 */ /* 0x080fe20007fde0ff */
[----:B------:R-:W-:Y:S01]  /*64f0*/  IMAD.MOV.U32 R165, RZ, RZ, R97 ;  /* 0x000000ffffa57224 */ /* 0x000fe200078e0061 */
[----:B------:R-:W-:Y:S01]  /*6500*/  ISETP.GE.AND P4, PT, R234, RZ, PT ;  /* 0x000000ffea00720c */ /* 0x000fe20003f86270 */
[----:B------:R-:W-:Y:S01]  /*6510*/  @!P3 IMAD.MOV R148, RZ, RZ, -R148 ;  /* 0x000000ffff94b224 */ /* 0x000fe200078e0a94 */
[----:B------:R-:W-:Y:S01]  /*6520*/  IADD3 R97, P3, PT, R98, R137, RZ ;  /* 0x0000008962617210 */ /* 0x000fe20007f7e0ff */
[----:B------:R-:W-:Y:S01]  /*6530*/  @!P5 IMAD.MOV R163, RZ, RZ, -R163 ;  /* 0x000000ffffa3d224 */ /* 0x000fe200078e0aa3 */
[----:B------:R-:W-:-:S02]  /*6540*/  LEA.HI.X.SX32 R100, R100, R136, 0x1, P6 ;  /* 0x0000008864647211 */ /* 0x000fc400030f0eff */
[----:B------:R-:W-:Y:S02]  /*6550*/  LEA.HI.X.SX32 R98, R98, R136, 0x1, P3 ;  /* 0x0000008862627211 */ /* 0x000fe400018f0eff */
[----:B------:R-:W-:Y:S02]  /*6560*/  ISETP.GE.AND P6, PT, R206, RZ, PT ;  /* 0x000000ffce00720c */ /* 0x000fe40003fc6270 */
[----:B------:R-:W-:Y:S01]  /*6570*/  ISETP.GE.AND P5, PT, R235, RZ, PT ;  /* 0x000000ffeb00720c */ /* 0x000fe20003fa6270 */
[----:B------:R-:W0:Y:S01]  /*6580*/  S2R R206, SR_TID.X ;  /* 0x0000000000ce7919 */ /* 0x000e220000002100 */
[----:B------:R-:W-:Y:S01]  /*6590*/  IMAD.MOV.U32 R222, RZ, RZ, R211 ;  /* 0x000000ffffde7224 */ /* 0x000fe200078e00d3 */
[----:B------:R-:W-:Y:S01]  /*65a0*/  PRMT R24, RZ, 0x7610, R24 ;  /* 0x00007610ff187816 */ /* 0x000fe20000000018 */
[----:B------:R-:W-:Y:S02]  /*65b0*/  @P0 IMAD.MOV.U32 R210, RZ, RZ, R97 ;  /* 0x000000ffffd20224 */ /* 0x000fe400078e0061 */
[----:B------:R-:W-:-:S02]  /*65c0*/  @P0 IMAD.MOV.U32 R211, RZ, RZ, R98 ;  /* 0x000000ffffd30224 */ /* 0x000fc400078e0062 */
[----:B------:R-:W-:Y:S01]  /*65d0*/  @!P4 IMAD.MOV R165, RZ, RZ, -R165 ;  /* 0x000000ffffa5c224 */ /* 0x000fe200078e0aa5 */
[----:B------:R-:W-:Y:S02]  /*65e0*/  ISETP.GE.AND P4, PT, R239, RZ, PT ;  /* 0x000000ffef00720c */ /* 0x000fe40003f86270 */
[----:B------:R1:W2:Y:S01]  /*65f0*/  @P0 LDG.E.U8 R24, desc[UR20][R210.64] ;  /* 0x00000014d2180981 */ /* 0x0002a2000c1e1100 */
[----:B------:R-:W-:Y:S01]  /*6600*/  PLOP3.LUT P0, PT, PT, PT, UP1, 0x80, 0x8 ;  /* 0x000000000008781c */ /* 0x000fe20003f0f018 */
[----:B------:R-:W-:Y:S01]  /*6610*/  @!P5 IMAD.MOV R166, RZ, RZ, -R166 ;  /* 0x000000ffffa6d224 */ /* 0x000fe200078e0aa6 */
[----:B------:R-:W-:Y:S02]  /*6620*/  ISETP.GE.AND P5, PT, R241, RZ, PT ;  /* 0x000000fff100720c */ /* 0x000fe40003fa6270 */
[----:B------:R-:W-:Y:S02]  /*6630*/  ISETP.LT.AND P0, PT, R225, UR22, P0 ;  /* 0x00000016e1007c0c */ /* 0x000fe40008701270 */
[----:B------:R-:W-:-:S04]  /*6640*/  ISETP.GE.AND P3, PT, R242, RZ, PT ;  /* 0x000000fff200720c */ /* 0x000fc80003f66270 */
[----:B------:R-:W-:Y:S01]  /*6650*/  @!P4 IMAD.MOV R167, RZ, RZ, -R167 ;  /* 0x000000ffffa7c224 */ /* 0x000fe200078e0aa7 */
[----:B------:R-:W-:Y:S02]  /*6660*/  ISETP.GE.AND P4, PT, R245, RZ, PT ;  /* 0x000000fff500720c */ /* 0x000fe40003f86270 */
[----:B------:R-:W-:Y:S02]  /*6670*/  PRMT R19, RZ, 0x7610, R19 ;  /* 0x00007610ff137816 */ /* 0x000fe40000000013 */
[----:B------:R-:W-:Y:S01]  /*6680*/  @!P5 IMAD.MOV R145, RZ, RZ, -R145 ;  /* 0x000000ffff91d224 */ /* 0x000fe200078e0a91 */
[----:B------:R-:W-:Y:S01]  /*6690*/  ISETP.GE.AND P5, PT, R244, RZ, PT ;  /* 0x000000fff400720c */ /* 0x000fe20003fa6270 */
[----:B-1----:R-:W-:Y:S02]  /*66a0*/  @P0 IMAD.MOV.U32 R210, RZ, RZ, R99 ;  /* 0x000000ffffd20224 */ /* 0x002fe400078e0063 */
[----:B------:R-:W-:Y:S02]  /*66b0*/  @P0 IMAD.MOV.U32 R211, RZ, RZ, R100 ;  /* 0x000000ffffd30224 */ /* 0x000fe400078e0064 */
[----:B------:R-:W-:Y:S01]  /*66c0*/  @!P3 IMAD.MOV R140, RZ, RZ, -R140 ;  /* 0x000000ffff8cb224 */ /* 0x000fe200078e0a8c */
[----:B------:R-:W-:-:S02]  /*66d0*/  ISETP.GE.AND P3, PT, R182, RZ, PT ;  /* 0x000000ffb600720c */ /* 0x000fc40003f66270 */
[----:B------:R1:W2:Y:S01]  /*66e0*/  @P0 LDG.E.U8 R19, desc[UR20][R210.64] ;  /* 0x00000014d2130981 */ /* 0x0002a2000c1e1100 */
[----:B0-----:R-:W-:Y:S01]  /*66f0*/  LEA.HI R226, R206, 0x6e, RZ, 0x1a ;  /* 0x0000006ecee27811 */ /* 0x001fe200078fd0ff */
[----:B------:R-:W-:Y:S02]  /*6700*/  IMAD.MOV.U32 R225, RZ, RZ, R180 ;  /* 0x000000ffffe17224 */ /* 0x000fe400078e00b4 */
[----:B------:R-:W-:Y:S01]  /*6710*/  @!P4 IMAD.MOV R142, RZ, RZ, -R142 ;  /* 0x000000ffff8ec224 */ /* 0x000fe200078e0a8e */
[----:B------:R-:W-:Y:S01]  /*6720*/  ISETP.GE.AND P4, PT, R203, RZ, PT ;  /* 0x000000ffcb00720c */ /* 0x000fe20003f86270 */
[----:B------:R-:W-:Y:S01]  /*6730*/  IMAD R180, R226, UR12, RZ ;  /* 0x0000000ce2b47c24 */ /* 0x000fe2000f8e02ff */
[----:B-1----:R-:W-:Y:S01]  /*6740*/  LEA.HI R210, R206, 0x7e, RZ, 0x1a ;  /* 0x0000007eced27811 */ /* 0x002fe200078fd0ff */
[----:B------:R-:W-:-:S04]  /*6750*/  @!P5 IMAD.MOV R143, RZ, RZ, -R143 ;  /* 0x000000ffff8fd224 */ /* 0x000fc800078e0a8f */
[----:B------:R-:W-:Y:S01]  /*6760*/  IMAD R203, R210, UR12, RZ ;  /* 0x0000000cd2cb7c24 */ /* 0x000fe2000f8e02ff */
[----:B------:R-:W-:Y:S01]  /*6770*/  IADD3 R182, P5, PT, R180, R137, RZ ;  /* 0x00000089b4b67210 */ /* 0x000fe20007fbe0ff */
[----:B------:R-:W-:-:S03]  /*6780*/  @!P3 IMAD.MOV R139, RZ, RZ, -R139 ;  /* 0x000000ffff8bb224 */ /* 0x000fc600078e0a8b */
[C---:B------:R-:W-:Y:S02]  /*6790*/  IADD3 R137, P3, PT, R203.reuse, R137, RZ ;  /* 0x00000089cb897210 */ /* 0x040fe40007f7e0ff */
[-C--:B------:R-:W-:Y:S02]  /*67a0*/  LEA.HI.X.SX32 R180, R180, R136.reuse, 0x1, P5 ;  /* 0x00000088b4b47211 */ /* 0x080fe400028f0eff */
[----:B------:R-:W-:Y:S01]  /*67b0*/  LEA.HI.X.SX32 R136, R203, R136, 0x1, P3 ;  /* 0x00000088cb887211 */ /* 0x000fe200018f0eff */
[----:B------:R0:W-:Y:S01]  /*67c0*/  STL [R1+0x134], R137 ;  /* 0x0001348901007387 */ /* 0x0001e20000100800 */
[----:B------:R-:W-:-:S03]  /*67d0*/  PLOP3.LUT P0, PT, PT, PT, UP1, 0x80, 0x8 ;  /* 0x000000000008781c */ /* 0x000fc60003f0f018 */
[----:B------:R1:W-:Y:S01]  /*67e0*/  STL [R1+0x130], R136 ;  /* 0x0001308801007387 */ /* 0x0003e20000100800 */
[----:B------:R-:W-:Y:S01]  /*67f0*/  ISETP.LT.AND P0, PT, R226, UR22, P0 ;  /* 0x00000016e2007c0c */ /* 0x000fe20008701270 */
[----:B------:R-:W-:Y:S02]  /*6800*/  IMAD.MOV.U32 R239, RZ, RZ, R224 ;  /* 0x000000ffffef7224 */ /* 0x000fe400078e00e0 */
[----:B------:R-:W2:Y:S01]  /*6810*/  LDL.LU R234, [R1+0x74] ;  /* 0x0000740001ea7983 */ /* 0x000ea20000300800 */
[----:B------:R-:W-:-:S03]  /*6820*/  IMAD.MOV.U32 R240, RZ, RZ, R222 ;  /* 0x000000fffff07224 */ /* 0x000fc600078e00de */
[----:B------:R-:W4:Y:S01]  /*6830*/  LDL.LU R230, [R1+0x70] ;  /* 0x0000700001e67983 */ /* 0x000f220000300800 */
[----:B------:R-:W-:-:S03]  /*6840*/  IMAD.MOV.U32 R242, RZ, RZ, R220 ;  /* 0x000000fffff27224 */ /* 0x000fc600078e00dc */
[----:B------:R-:W4:Y:S04]  /*6850*/  LDL.LU R226, [R1+0x6c] ;  /* 0x00006c0001e27983 */ /* 0x000f280000300800 */
[----:B------:R-:W4:Y:S04]  /*6860*/  LDL.LU R224, [R1+0x68] ;  /* 0x0000680001e07983 */ /* 0x000f280000300800 */
[----:B------:R-:W4:Y:S04]  /*6870*/  LDL.LU R222, [R1+0x64] ;  /* 0x0000640001de7983 */ /* 0x000f280000300800 */
[----:B------:R-:W4:Y:S01]  /*6880*/  LDL.LU R220, [R1+0x60] ;  /* 0x0000600001dc7983 */ /* 0x000f220000300800 */
[----:B------:R-:W-:-:S13]  /*6890*/  ISETP.GE.AND P2, PT, R238, RZ, PT ;  /* 0x000000ffee00720c */ /* 0x000fda0003f46270 */
[----:B------:R-:W-:Y:S01]  /*68a0*/  @!P2 IMAD.MOV R146, RZ, RZ, -R146 ;  /* 0x000000ffff92a224 */ /* 0x000fe200078e0a92 */
[----:B------:R-:W-:Y:S02]  /*68b0*/  ISETP.GE.AND P2, PT, R243, RZ, PT ;  /* 0x000000fff300720c */ /* 0x000fe40003f46270 */
[----:B------:R-:W-:Y:S01]  /*68c0*/  ISETP.GE.AND P5, PT, R205, RZ, PT ;  /* 0x000000ffcd00720c */ /* 0x000fe20003fa6270 */
[----:B------:R-:W-:Y:S01]  /*68d0*/  @P0 IMAD.MOV.U32 R205, RZ, RZ, R180 ;  /* 0x000000ffffcd0224 */ /* 0x000fe200078e00b4 */
[----:B------:R-:W-:-:S09]  /*68e0*/  PRMT R21, RZ, 0x7610, R21 ;  /* 0x00007610ff157816 */ /* 0x000fd20000000015 */
[----:B------:R-:W-:Y:S01]  /*68f0*/  @!P2 IMAD.MOV R141, RZ, RZ, -R141 ;  /* 0x000000ffff8da224 */ /* 0x000fe200078e0a8d */
[----:B------:R-:W-:Y:S01]  /*6900*/  ISETP.GE.AND P2, PT, R204, RZ, PT ;  /* 0x000000ffcc00720c */ /* 0x000fe20003f46270 */
[----:B------:R-:W-:-:S05]  /*6910*/  @P0 IMAD.MOV.U32 R204, RZ, RZ, R182 ;  /* 0x000000ffffcc0224 */ /* 0x000fca00078e00b6 */
[----:B------:R-:W4:Y:S01]  /*6920*/  @P0 LDG.E.U8 R21, desc[UR20][R204.64] ;  /* 0x00000014cc150981 */ /* 0x000f22000c1e1100 */
[----:B------:R-:W-:-:S04]  /*6930*/  PLOP3.LUT P0, PT, PT, PT, UP1, 0x80, 0x8 ;  /* 0x000000000008781c */ /* 0x000fc80003f0f018 */
[----:B------:R-:W-:Y:S01]  /*6940*/  ISETP.LT.AND P0, PT, R210, UR22, P0 ;  /* 0x00000016d2007c0c */ /* 0x000fe20008701270 */
[----:B------:R-:W-:-:S04]  /*6950*/  @!UP2 UIADD3 UR4, UPT, UPT, -UR7, 0x100000, URZ ;  /* 0x001000000704a890 */ /* 0x000fc8000fffe1ff */
[----:B------:R-:W-:Y:S02]  /*6960*/  @!UP2 USHF.L.U32 UR5, UR4, 0xb, URZ ;  /* 0x0000000b0405a899 */ /* 0x000fe400080006ff */
[----:B------:R-:W-:Y:S01]  /*6970*/  @!UP2 USHF.L.U32 UR4, UR4, 0x1, URZ ;  /* 0x000000010404a899 */ /* 0x000fe200080006ff */
[----:B------:R-:W-:-:S05]  /*6980*/  PRMT R238, RZ, 0x7610, R238 ;  /* 0x00007610ffee7816 */ /* 0x000fca00000000ee */
[----:B0-----:R-:W-:-:S04]  /*6990*/  @P0 LOP3.LUT R137, R137, R136, RZ, 0x3c, !PT ;  /* 0x0000008889890212 */ /* 0x001fc800078e3cff */
[----:B-1----:R-:W-:-:S04]  /*69a0*/  @P0 LOP3.LUT R136, R137, R136, RZ, 0x3c, !PT ;  /* 0x0000008889880212 */ /* 0x002fc800078e3cff */
[----:B------:R-:W-:Y:S01]  /*69b0*/  @P0 LOP3.LUT R137, R137, R136, RZ, 0x3c, !PT ;  /* 0x0000008889890212 */ /* 0x000fe200078e3cff */
[----:B------:R-:W-:Y:S01]  /*69c0*/  VOTEU.ALL UP3, P1 ;  /* 0x0000000000ff7886 */ /* 0x000fe20000860000 */
[----:B------:R-:W-:-:S03]  /*69d0*/  IMAD.MOV.U32 R244, RZ, RZ, R209 ;  /* 0x000000fffff47224 */ /* 0x000fc600078e00d1 */
[----:B------:R0:W4:Y:S01]  /*69e0*/  @P0 LDG.E.U8 R238, desc[UR20][R136.64] ;  /* 0x0000001488ee0981 */ /* 0x000122000c1e1100 */
[----:B------:R-:W-:Y:S01]  /*69f0*/  IMAD.MOV.U32 R245, RZ, RZ, R217 ;  /* 0x000000fffff57224 */ /* 0x000fe200078e00d9 */
[----:B------:R1:W2:Y:S01]  /*6a00*/  @!UP3 SYNCS.EXCH.64 URZ, [UR9+0x8008], UR4 ;  /* 0x0080080409ffb5b2 */ /* 0x0002a20008000100 */
[----:B------:R-:W-:Y:S02]  /*6a10*/  IMAD.MOV.U32 R243, RZ, RZ, R219 ;  /* 0x000000fffff37224 */ /* 0x000fe400078e00db */
[----:B------:R-:W-:Y:S01]  /*6a20*/  IMAD.MOV.U32 R241, RZ, RZ, R221 ;  /* 0x000000fffff17224 */ /* 0x000fe200078e00dd */
[----:B0-----:R-:W-:Y:S01]  /*6a30*/  LOP3.LUT R137, R206, 0x7f, RZ, 0xc0, !PT ;  /* 0x0000007fce897812 */ /* 0x001fe200078ec0ff */
[----:B------:R-:W-:Y:S01]  /*6a40*/  IMAD.MOV.U32 R236, RZ, RZ, R225 ;  /* 0x000000ffffec7224 */ /* 0x000fe200078e00e1 */
[----:B------:R-:W-:Y:S01]  /*6a50*/  ISETP.GE.AND P3, PT, R208, RZ, PT ;  /* 0x000000ffd000720c */ /* 0x000fe20003f66270 */
[----:B------:R-:W-:Y:S01]  /*6a60*/  @!P6 IMAD.MOV R138, RZ, RZ, -R138 ;  /* 0x000000ffff8ae224 */ /* 0x000fe200078e0a8a */
[----:B------:R-:W-:Y:S01]  /*6a70*/  ISETP.GE.AND P0, PT, R213, RZ, PT ;  /* 0x000000ffd500720c */ /* 0x000fe20003f06270 */
[----:B------:R-:W-:Y:S01]  /*6a80*/  STS.U8 [R137+UR9], R244 ;  /* 0x000000f489007988 */ /* 0x000fe20008000009 */
[----:B------:R-:W-:Y:S01]  /*6a90*/  @!P2 IMAD.MOV R111, RZ, RZ, -R111 ;  /* 0x000000ffff6fa224 */ /* 0x000fe200078e0a6f */
[----:B-1----:R-:W0:Y:S02]  /*6aa0*/  LDCU UR4, c[0x0][0x3b0] ;  /* 0x00007600ff0477ac */ /* 0x002e240008000800 */
[----:B------:R-:W-:Y:S04]  /*6ab0*/  STS.U8 [R137+UR9+0x200], R245 ;  /* 0x000200f589007988 */ /* 0x000fe80008000009 */
[----:B------:R-:W-:Y:S04]  /*6ac0*/  STS.U8 [R137+UR9+0x400], R243 ;  /* 0x000400f389007988 */ /* 0x000fe80008000009 */
[----:B------:R-:W-:Y:S04]  /*6ad0*/  STS.U8 [R137+UR9+0x600], R242 ;  /* 0x000600f289007988 */ /* 0x000fe80008000009 */
[----:B------:R-:W-:Y:S04]  /*6ae0*/  STS.U8 [R137+UR9+0x800], R240 ;  /* 0x000800f089007988 */ /* 0x000fe80008000009 */
[----:B------:R-:W-:Y:S04]  /*6af0*/  STS.U8 [R137+UR9+0xa00], R241 ;  /* 0x000a00f189007988 */ /* 0x000fe80008000009 */
[----:B------:R-:W-:Y:S04]  /*6b00*/  STS.U8 [R137+UR9+0xc00], R239 ;  /* 0x000c00ef89007988 */ /* 0x000fe80008000009 */
[----:B------:R-:W-:Y:S01]  /*6b10*/  STS.U8 [R137+UR9+0xe00], R236 ;  /* 0x000e00ec89007988 */ /* 0x000fe20008000009 */
[----:B------:R-:W-:Y:S01]  /*6b20*/  @!P4 IMAD.MOV R110, RZ, RZ, -R110 ;  /* 0x000000ffff6ec224 */ /* 0x000fe200078e0a6e */
[----:B------:R-:W-:Y:S01]  /*6b30*/  ISETP.GE.AND P6, PT, R207, RZ, PT ;  /* 0x000000ffcf00720c */ /* 0x000fe20003fc6270 */
[----:B------:R-:W-:Y:S01]  /*6b40*/  @!P5 IMAD.MOV R109, RZ, RZ, -R109 ;  /* 0x000000ffff6dd224 */ /* 0x000fe200078e0a6d */
[----:B------:R-:W-:Y:S01]  /*6b50*/  ISETP.GE.AND P2, PT, R212, RZ, PT ;  /* 0x000000ffd400720c */ /* 0x000fe20003f46270 */
[----:B------:R-:W-:Y:S01]  /*6b60*/  @!P3 IMAD.MOV R107, RZ, RZ, -R107 ;  /* 0x000000ffff6bb224 */ /* 0x000fe200078e0a6b */
[----:B------:R-:W-:-:S02]  /*6b70*/  ISETP.GE.AND P4, PT, R215, RZ, PT ;  /* 0x000000ffd700720c */ /* 0x000fc40003f86270 */
[----:B------:R-:W-:Y:S02]  /*6b80*/  ISETP.GE.AND P5, PT, R214, RZ, PT ;  /* 0x000000ffd600720c */ /* 0x000fe40003fa6270 */
[----:B------:R-:W-:Y:S01]  /*6b90*/  ISETP.GE.AND P3, PT, R216, RZ, PT ;  /* 0x000000ffd800720c */ /* 0x000fe20003f66270 */
[----:B------:R-:W-:Y:S01]  /*6ba0*/  @!P0 IMAD.MOV R106, RZ, RZ, -R106 ;  /* 0x000000ffff6a8224 */ /* 0x000fe200078e0a6a */
[----:B---3--:R-:W-:Y:S02]  /*6bb0*/  ISETP.NE.AND P0, PT, R101, RZ, PT ;  /* 0x000000ff6500720c */ /* 0x008fe40003f05270 */
[----:B------:R-:W-:Y:S01]  /*6bc0*/  LOP3.LUT R101, RZ, R101, RZ, 0x33, !PT ;  /* 0x00000065ff657212 */ /* 0x000fe200078e33ff */
[----:B------:R-:W-:Y:S02]  /*6bd0*/  @!P6 IMAD.MOV R108, RZ, RZ, -R108 ;  /* 0x000000ffff6ce224 */ /* 0x000fe400078e0a6c */
[----:B------:R-:W-:Y:S02]  /*6be0*/  @!P2 IMAD.MOV R105, RZ, RZ, -R105 ;  /* 0x000000ffff69a224 */ /* 0x000fe400078e0a69 */
[----:B------:R-:W-:-:S02]  /*6bf0*/  @!P4 IMAD.MOV R104, RZ, RZ, -R104 ;  /* 0x000000ffff68c224 */ /* 0x000fc400078e0a68 */
[----:B------:R-:W-:Y:S02]  /*6c00*/  @!P5 IMAD.MOV R103, RZ, RZ, -R103 ;  /* 0x000000ffff67d224 */ /* 0x000fe400078e0a67 */
[----:B------:R-:W-:Y:S01]  /*6c10*/  @!P3 IMAD.MOV R102, RZ, RZ, -R102 ;  /* 0x000000ffff66b224 */ /* 0x000fe200078e0a66 */
[C---:B------:R-:W-:Y:S02]  /*6c20*/  SEL R136, R101.reuse, R112, !P0 ;  /* 0x0000007065887207 */ /* 0x040fe40004000000 */
[C---:B------:R-:W-:Y:S02]  /*6c30*/  SEL R114, R101.reuse, R114, !P0 ;  /* 0x0000007265727207 */ /* 0x040fe40004000000 */
[C---:B------:R-:W-:Y:S02]  /*6c40*/  SEL R115, R101.reuse, R115, !P0 ;  /* 0x0000007365737207 */ /* 0x040fe40004000000 */
[C---:B------:R-:W-:Y:S02]  /*6c50*/  SEL R203, R101.reuse, R116, !P0 ;  /* 0x0000007465cb7207 */ /* 0x040fe40004000000 */
[----:B------:R-:W-:-:S02]  /*6c60*/  SEL R205, R101, R117, !P0 ;  /* 0x0000007565cd7207 */ /* 0x000fc40004000000 */
[C---:B------:R-:W-:Y:S02]  /*6c70*/  SEL R207, R101.reuse, R118, !P0 ;  /* 0x0000007665cf7207 */ /* 0x040fe40004000000 */
        /* <DEDUP_REMOVED lines=44> */
[----:B------:R-:W-:Y:S01]  /*6f40*/  SEL R143, R101, R143, !P0 ;  /* 0x0000008f658f7207 */ /* 0x000fe20004000000 */
[----:B--2---:R-:W-:Y:S04]  /*6f50*/  STS.U8 [R137+UR9+0x1000], R234 ;  /* 0x001000ea89007988 */ /* 0x004fe80008000009 */
[----:B----4-:R-:W-:Y:S04]  /*6f60*/  STS.U8 [R137+UR9+0x1200], R230 ;  /* 0x001200e689007988 */ /* 0x010fe80008000009 */
[----:B------:R-:W-:Y:S04]  /*6f70*/  STS.U8 [R137+UR9+0x1400], R226 ;  /* 0x001400e289007988 */ /* 0x000fe80008000009 */
[----:B------:R-:W-:Y:S04]  /*6f80*/  STS.U8 [R137+UR9+0x1600], R224 ;  /* 0x001600e089007988 */ /* 0x000fe80008000009 */
[----:B------:R-:W-:Y:S04]  /*6f90*/  STS.U8 [R137+UR9+0x1800], R222 ;  /* 0x001800de89007988 */ /* 0x000fe80008000009 */
[----:B------:R-:W-:Y:S04]  /*6fa0*/  STS.U8 [R137+UR9+0x1a00], R220 ;  /* 0x001a00dc89007988 */ /* 0x000fe80008000009 */
[----:B------:R1:W-:Y:S04]  /*6fb0*/  STS.U8 [R137+UR9+0x1c00], R10 ;  /* 0x001c000a89007988 */ /* 0x0003e80008000009 */
[----:B------:R-:W-:Y:S01]  /*6fc0*/  STS.U8 [R137+UR9+0x1e00], R173 ;  /* 0x001e00ad89007988 */ /* 0x000fe20008000009 */
[----:B-1----:R-:W-:-:S02]  /*6fd0*/  LOP3.LUT R10, R137, 0x10, RZ, 0x3c, !PT ;  /* 0x00000010890a7812 */ /* 0x002fc400078e3cff */
[C---:B------:R-:W-:Y:S02]  /*6fe0*/  SEL R138, R101.reuse, R138, !P0 ;  /* 0x0000008a658a7207 */ /* 0x040fe40004000000 */
[----:B------:R-:W-:Y:S01]  /*6ff0*/  SEL R139, R101, R139, !P0 ;  /* 0x0000008b658b7207 */ /* 0x000fe20004000000 */
[----:B------:R-:W-:Y:S04]  /*7000*/  STS.U8 [R10+UR9+0x80], R26 ;  /* 0x0000801a0a007988 */ /* 0x000fe80008000009 */
        /* <DEDUP_REMOVED lines=10> */
[----:B------:R1:W-:Y:S04]  /*70b0*/  STS.U8 [R10+UR9+0x1680], R3 ;  /* 0x001680030a007988 */ /* 0x0003e80008000009 */
[----:B------:R-:W-:Y:S04]  /*70c0*/  STS.U8 [R10+UR9+0x1880], R13 ;  /* 0x0018800d0a007988 */ /* 0x000fe80008000009 */
[----:B------:R-:W-:Y:S01]  /*70d0*/  STS.U8 [R10+UR9+0x1a80], R12 ;  /* 0x001a800c0a007988 */ /* 0x000fe20008000009 */
[----:B-1----:R-:W-:-:S03]  /*70e0*/  LOP3.LUT R3, R137, 0x20, RZ, 0x3c, !PT ;  /* 0x0000002089037812 */ /* 0x002fc600078e3cff */
        /* <DEDUP_REMOVED lines=17> */
[----:B------:R-:W-:Y:S01]  /*7200*/  STS.U8 [R3+UR9+0x1d00], R228 ;  /* 0x001d00e403007988 */ /* 0x000fe20008000009 */
[----:B------:R-:W-:-:S03]  /*7210*/  SEL R111, R101, R111, !P0 ;  /* 0x0000006f656f7207 */ /* 0x000fc60004000000 */
[----:B------:R-:W-:Y:S01]  /*7220*/  STS.U8 [R3+UR9+0x1f00], R223 ;  /* 0x001f00df03007988 */ /* 0x000fe20008000009 */
[----:B------:R-:W-:-:S03]  /*7230*/  SEL R110, R101, R110, !P0 ;  /* 0x0000006e656e7207 */ /* 0x000fc60004000000 */
[----:B------:R-:W-:Y:S01]  /*7240*/  STS.U8 [R2+UR9+0x180], R218 ;  /* 0x000180da02007988 */ /* 0x000fe20008000009 */
[C---:B------:R-:W-:Y:S02]  /*7250*/  SEL R109, R101.reuse, R109, !P0 ;  /* 0x0000006d656d7207 */ /* 0x040fe40004000000 */
[C---:B------:R-:W-:Y:S01]  /*7260*/  SEL R108, R101.reuse, R108, !P0 ;  /* 0x0000006c656c7207 */ /* 0x040fe20004000000 */
[----:B------:R-:W-:Y:S01]  /*7270*/  STS.U8 [R2+UR9+0x580], R202 ;  /* 0x000580ca02007988 */ /* 0x000fe20008000009 */
[C---:B------:R-:W-:Y:S02]  /*7280*/  SEL R107, R101.reuse, R107, !P0 ;  /* 0x0000006b656b7207 */ /* 0x040fe40004000000 */
[C---:B------:R-:W-:Y:S01]  /*7290*/  SEL R106, R101.reuse, R106, !P0 ;  /* 0x0000006a656a7207 */ /* 0x040fe20004000000 */
[----:B------:R-:W-:Y:S01]  /*72a0*/  STS.U8 [R2+UR9+0x980], R201 ;  /* 0x000980c902007988 */ /* 0x000fe20008000009 */
[C---:B------:R-:W-:Y:S02]  /*72b0*/  SEL R105, R101.reuse, R105, !P0 ;  /* 0x0000006965697207 */ /* 0x040fe40004000000 */
[C---:B------:R-:W-:Y:S01]  /*72c0*/  SEL R104, R101.reuse, R104, !P0 ;  /* 0x0000006865687207 */ /* 0x040fe20004000000 */
[----:B------:R-:W-:Y:S01]  /*72d0*/  STS.U8 [R2+UR9+0xd80], R200 ;  /* 0x000d80c802007988 */ /* 0x000fe20008000009 */
[----:B------:R-:W-:-:S02]  /*72e0*/  SEL R103, R101, R103, !P0 ;  /* 0x0000006765677207 */ /* 0x000fc40004000000 */
[C---:B------:R-:W-:Y:S02]  /*72f0*/  SEL R112, R101.reuse, R102, !P0 ;  /* 0x0000006665707207 */ /* 0x040fe40004000000 */
[----:B------:R-:W-:Y:S01]  /*7300*/  SEL R113, R101, R113, !P0 ;  /* 0x0000007165717207 */ /* 0x000fe20004000000 */
[----:B------:R-:W-:Y:S01]  /*7310*/  IMAD R101, R137, UR13, RZ ;  /* 0x0000000d89657c24 */ /* 0x000fe2000f8e02ff */
[----:B------:R0:W-:Y:S04]  /*7320*/  STS.U8 [R2+UR9+0x1180], R199 ;  /* 0x001180c702007988 */ /* 0x0001e80008000009 */
[----:B------:R-:W-:Y:S01]  /*7330*/  STS.U8 [R2+UR9+0x1580], R198 ;  /* 0x001580c602007988 */ /* 0x000fe20008000009 */
[----:B------:R-:W-:-:S03]  /*7340*/  IADD3 R102, P0, PT, R101, UR18, RZ ;  /* 0x0000001265667c10 */ /* 0x000fc6000ff1e0ff */
[----:B------:R1:W-:Y:S01]  /*7350*/  STS.U8 [R2+UR9+0x1980], R197 ;  /* 0x001980c502007988 */ /* 0x0003e20008000009 */
[----:B------:R-:W-:Y:S01]  /*7360*/  LEA.HI.X.SX32 R101, R101, UR19, 0x1, P0 ;  /* 0x0000001365657c11 */ /* 0x000fe200080f0eff */
[----:B0-----:R-:W-:Y:S02]  /*7370*/  IMAD R199, R114, UR4, RZ ;  /* 0x0000000472c77c24 */ /* 0x001fe4000f8e02ff */
[----:B------:R-:W-:Y:S01]  /*7380*/  IMAD R201, R115, UR4, RZ ;  /* 0x0000000473c97c24 */ /* 0x000fe2000f8e02ff */
[----:B------:R-:W5:Y:S01]  /*7390*/  LDL.LU R173, [R1+0x1a4] ;  /* 0x0001a40001ad7983 */ /* 0x000f620000300800 */
[----:B-1----:R-:W-:Y:S02]  /*73a0*/  IMAD R197, R136, UR4, RZ ;  /* 0x0000000488c57c24 */ /* 0x002fe4000f8e02ff */
[----:B------:R-:W-:Y:S01]  /*73b0*/  IMAD R203, R203, UR4, RZ ;  /* 0x00000004cbcb7c24 */ /* 0x000fe2000f8e02ff */
[-C--:B------:R-:W-:Y:S01]  /*73c0*/  IADD3 R202, P4, PT, R201, R102.reuse, RZ ;  /* 0x00000066c9ca7210 */ /* 0x080fe20007f9e0ff */
[----:B------:R-:W-:Y:S01]  /*73d0*/  IMAD R205, R205, UR4, RZ ;  /* 0x00000004cdcd7c24 */ /* 0x000fe2000f8e02ff */
[-C--:B------:R-:W-:Y:S01]  /*73e0*/  IADD3 R198, P2, PT, R197, R102.reuse, RZ ;  /* 0x00000066c5c67210 */ /* 0x080fe20007f5e0ff */
[----:B------:R-:W-:Y:S01]  /*73f0*/  IMAD R209, R209, UR4, RZ ;  /* 0x00000004d1d17c24 */ /* 0x000fe2000f8e02ff */
[-C--:B------:R-:W-:Y:S01]  /*7400*/  IADD3 R204, P3, PT, R203, R102.reuse, RZ ;  /* 0x00000066cbcc7210 */ /* 0x080fe20007f7e0ff */
[----:B------:R-:W-:Y:S01]  /*7410*/  IMAD R211, R211, UR4, RZ ;  /* 0x00000004d3d37c24 */ /* 0x000fe2000f8e02ff */
[-C--:B------:R-:W-:Y:S01]  /*7420*/  LEA.HI.X.SX32 R197, R197, R101.reuse, 0x1, P2 ;  /* 0x00000065c5c57211 */ /* 0x080fe200010f0eff */
[----:B------:R-:W-:Y:S01]  /*7430*/  IMAD R213, R213, UR4, RZ ;  /* 0x00000004d5d57c24 */ /* 0x000fe2000f8e02ff */
[-C--:B------:R-:W-:Y:S01]  /*7440*/  IADD3 R200, P2, PT, R199, R102.reuse, RZ ;  /* 0x00000066c7c87210 */ /* 0x080fe20007f5e0ff */
[----:B------:R-:W-:Y:S01]  /*7450*/  IMAD R207, R207, UR4, RZ ;  /* 0x00000004cfcf7c24 */ /* 0x000fe2000f8e02ff */
[-C--:B------:R-:W-:Y:S01]  /*7460*/  LEA.HI.X.SX32 R201, R201, R101.reuse, 0x1, P4 ;  /* 0x00000065c9c97211 */ /* 0x080fe200020f0eff */
[----:B------:R-:W-:Y:S01]  /*7470*/  IMAD R215, R215, UR4, RZ ;  /* 0x00000004d7d77c24 */ /* 0x000fe2000f8e02ff */
[-C--:B------:R-:W-:Y:S01]  /*7480*/  LEA.HI.X.SX32 R199, R199, R101.reuse, 0x1, P2 ;  /* 0x00000065c7c77211 */ /* 0x080fe200010f0eff */
[----:B------:R-:W-:Y:S01]  /*7490*/  IMAD R219, R219, UR4, RZ ;  /* 0x00000004dbdb7c24 */ /* 0x000fe2000f8e02ff */
[-C--:B------:R-:W-:Y:S01]  /*74a0*/  LEA.HI.X.SX32 R203, R203, R101.reuse, 0x1, P3 ;  /* 0x00000065cbcb7211 */ /* 0x080fe200018f0eff */
[----:B------:R-:W-:Y:S01]  /*74b0*/  IMAD R221, R221, UR4, RZ ;  /* 0x00000004dddd7c24 */ /* 0x000fe2000f8e02ff */
[-C--:B------:R-:W-:Y:S01]  /*74c0*/  IADD3 R206, P6, PT, R205, R102.reuse, RZ ;  /* 0x00000066cdce7210 */ /* 0x080fe20007fde0ff */
        /* <DEDUP_REMOVED lines=27> */
[----:B------:R-:W-:Y:S01]  /*7680*/  IADD3 R218, P5, PT, R217, R102, RZ ;  /* 0x00000066d9da7210 */ /* 0x000fe20007fbe0ff */
[----:B------:R-:W-:Y:S01]  /*7690*/  IMAD R159, R159, UR4, RZ ;  /* 0x000000049f9f7c24 */ /* 0x000fe2000f8e02ff */
[-C--:B------:R-:W-:Y:S01]  /*76a0*/  LEA.HI.X.SX32 R215, R215, R101.reuse, 0x1, P6 ;  /* 0x00000065d7d77211 */ /* 0x080fe200030f0eff */
[----:B------:R-:W-:Y:S01]  /*76b0*/  IMAD R153, R153, UR4, RZ ;  /* 0x0000000499997c24 */ /* 0x000fe2000f8e02ff */
[-C--:B------:R-:W-:Y:S01]  /*76c0*/  LEA.HI.X.SX32 R219, R219, R101.reuse, 0x1, P2 ;  /* 0x00000065dbdb7211 */ /* 0x080fe200010f0eff */
[----:B------:R-:W-:Y:S01]  /*76d0*/  STS.U8 [R2+UR9+0x1d80], R192 ;  /* 0x001d80c002007988 */ /* 0x000fe20008000009 */
[----:B------:R-:W-:-:S02]  /*76e0*/  LEA.HI.X.SX32 R221, R221, R101, 0x1, P4 ;  /* 0x00000065dddd7211 */ /* 0x000fc400020f0eff */
        /* <DEDUP_REMOVED lines=30> */
[----:B------:R-:W-:Y:S01]  /*78d0*/  LEA.HI.X.SX32 R227, R227, R101, 0x1, P5 ;  /* 0x00000065e3e37211 */ /* 0x000fe200028f0eff */
[----:B------:R-:W-:Y:S01]  /*78e0*/  STS.U8 [R2+UR9+0x380], R187 ;  /* 0x000380bb02007988 */ /* 0x000fe20008000009 */
[----:B------:R-:W-:-:S02]  /*78f0*/  IADD3 R239, P5, PT, R237, R102, RZ ;  /* 0x00000066edef7210 */ /* 0x000fc40007fbe0ff */
[-C--:B------:R-:W-:Y:S01]  /*7900*/  LEA.HI.X.SX32 R235, R235, R101.reuse, 0x1, P6 ;  /* 0x00000065ebeb7211 */ /* 0x080fe200030f0eff */
[----:B------:R-:W-:Y:S01]  /*7910*/  IMAD R142, R142, UR4, RZ ;  /* 0x000000048e8e7c24 */ /* 0x000fe2000f8e02ff */
[-C--:B------:R-:W-:Y:S01]  /*7920*/  LEA.HI.X.SX32 R240, R134, R101.reuse, 0x1, P2 ;  /* 0x0000006586f07211 */ /* 0x080fe200010f0eff */
[----:B------:R-:W-:Y:S01]  /*7930*/  IMAD R162, R162, UR4, RZ ;  /* 0x00000004a2a27c24 */ /* 0x000fe2000f8e02ff */
[-C--:B------:R-:W-:Y:S01]  /*7940*/  LEA.HI.X.SX32 R242, R135, R101.reuse, 0x1, P4 ;  /* 0x0000006587f27211 */ /* 0x080fe200020f0eff */
[----:B------:R-:W-:Y:S01]  /*7950*/  IMAD R140, R140, UR4, RZ ;  /* 0x000000048c8c7c24 */ /* 0x000fe2000f8e02ff */
[-C--:B------:R-:W-:Y:S01]  /*7960*/  LEA.HI.X.SX32 R244, R157, R101.reuse, 0x1, P3 ;  /* 0x000000659df47211 */ /* 0x080fe200018f0eff */
[----:B------:R-:W-:Y:S01]  /*7970*/  STS.U8 [R2+UR9+0x780], R186 ;  /* 0x000780ba02007988 */ /* 0x000fe20008000009 */
[-C--:B------:R-:W-:Y:S02]  /*7980*/  IADD3 R247, P6, PT, R158, R102.reuse, RZ ;  /* 0x000000669ef77210 */ /* 0x080fe40007fde0ff */
[-C--:B------:R-:W-:Y:S01]  /*7990*/  IADD3 R251, P2, PT, R156, R102.reuse, RZ ;  /* 0x000000669cfb7210 */ /* 0x080fe20007f5e0ff */
[----:B------:R-:W-:Y:S01]  /*79a0*/  IMAD R141, R141, UR4, RZ ;  /* 0x000000048d8d7c24 */ /* 0x000fe2000f8e02ff */
[-C--:B------:R-:W-:Y:S01]  /*79b0*/  IADD3 R8, P4, PT, R159, R102.reuse, RZ ;  /* 0x000000669f087210 */ /* 0x080fe20007f9e0ff */
[----:B------:R-:W-:Y:S01]  /*79c0*/  IMAD R139, R139, UR4, RZ ;  /* 0x000000048b8b7c24 */ /* 0x000fe2000f8e02ff */
[----:B------:R-:W-:Y:S01]  /*79d0*/  IADD3 R4, P3, PT, R153, R102, RZ ;  /* 0x0000006699047210 */ /* 0x000fe20007f7e0ff */
[----:B------:R-:W-:Y:S01]  /*79e0*/  STS.U8 [R2+UR9+0xb80], R181 ;  /* 0x000b80b502007988 */ /* 0x000fe20008000009 */
[----:B------:R-:W-:-:S02]  /*79f0*/  LEA.HI.X.SX32 R237, R237, R101, 0x1, P5 ;  /* 0x00000065eded7211 */ /* 0x000fc400028f0eff */
[-C--:B------:R-:W-:Y:S01]  /*7a00*/  IADD3 R249, P5, PT, R155, R102.reuse, RZ ;  /* 0x000000669bf97210 */ /* 0x080fe20007fbe0ff */
[----:B------:R0:W-:Y:S01]  /*7a10*/  STS.U8 [R2+UR9+0xf80], R175 ;  /* 0x000f80af02007988 */ /* 0x0001e20008000009 */
[-C--:B------:R-:W-:Y:S02]  /*7a20*/  LEA.HI.X.SX32 R246, R158, R101.reuse, 0x1, P6 ;  /* 0x000000659ef67211 */ /* 0x080fe400030f0eff */
        /* <DEDUP_REMOVED lines=8> */
[-C--:B0-----:R-:W-:Y:S01]  /*7ab0*/  LEA.HI.X.SX32 R2, R153, R101.reuse, 0x1, P3 ;  /* 0x0000006599027211 */ /* 0x081fe200018f0eff */
        /* <DEDUP_REMOVED lines=21> */
[----:B------:R-:W-:Y:S01]  /*7c10*/  IADD3 R131, P3, PT, R164, R102, RZ ;  /* 0x00000066a4837210 */ /* 0x000fe20007f7e0ff */
[----:B------:R-:W-:Y:S01]  /*7c20*/  IMAD R112, R112, UR4, RZ ;  /* 0x0000000470707c24 */ /* 0x000fe2000f8e02ff */
[-C--:B------:R-:W-:Y:S01]  /*7c30*/  LEA.HI.X.SX32 R192, R154, R101.reuse, 0x1, P5 ;  /* 0x000000659ac07211 */ /* 0x080fe200028f0eff */
[----:B------:R-:W5:Y:S01]  /*7c40*/  LDL.LU R26, [R1+0x1a0] ;  /* 0x0001a000011a7983 */ /* 0x000f620000300800 */
[----:B------:R-:W-:-:S02]  /*7c50*/  LEA.HI.X.SX32 R154, R149, R101, 0x1, P2 ;  /* 0x00000065959a7211 */ /* 0x000fc400010f0eff */
[-C--:B------:R-:W-:Y:S01]  /*7c60*/  LEA.HI.X.SX32 R126, R150, R101.reuse, 0x1, P4 ;  /* 0x00000065967e7211 */ /* 0x080fe200020f0eff */
[----:B------:R-:W5:Y:S01]  /*7c70*/  LDL.LU R27, [R1+0x19c] ;  /* 0x00019c00011b7983 */ /* 0x000f620000300800 */
[-C--:B------:R-:W-:Y:S02]  /*7c80*/  LEA.HI.X.SX32 R132, R164, R101.reuse, 0x1, P3 ;  /* 0x00000065a4847211 */ /* 0x080fe400018f0eff */
[-C--:B------:R-:W-:Y:S01]  /*7c90*/  IADD3 R6, P3, PT, R148, R102.reuse, RZ ;  /* 0x0000006694067210 */ /* 0x080fe20007f7e0ff */
[----:B------:R-:W5:Y:S01]  /*7ca0*/  LDL.LU R23, [R1+0x198] ;  /* 0x0001980001177983 */ /* 0x000f620000300800 */
[-C--:B------:R-:W-:Y:S02]  /*7cb0*/  IADD3 R149, P4, PT, R146, R102.reuse, RZ ;  /* 0x0000006692957210 */ /* 0x080fe40007f9e0ff */
[----:B------:R-:W-:Y:S01]  /*7cc0*/  IADD3 R10, P2, PT, R147, R102, RZ ;  /* 0x00000066930a7210 */ /* 0x000fe20007f5e0ff */
[----:B------:R-:W5:Y:S01]  /*7cd0*/  LDL.LU R25, [R1+0x194] ;  /* 0x0001940001197983 */ /* 0x000f620000300800 */
[----:B------:R-:W-:-:S02]  /*7ce0*/  LEA.HI.X.SX32 R9, R148, R101, 0x1, P3 ;  /* 0x0000006594097211 */ /* 0x000fc400018f0eff */
[-C--:B------:R-:W-:Y:S01]  /*7cf0*/  LEA.HI.X.SX32 R150, R146, R101.reuse, 0x1, P4 ;  /* 0x0000006592967211 */ /* 0x080fe200020f0eff */
[----:B------:R-:W5:Y:S01]  /*7d00*/  LDL.LU R22, [R1+0x190] ;  /* 0x0001900001167983 */ /* 0x000f620000300800 */
[-C--:B------:R-:W-:Y:S02]  /*7d10*/  IADD3 R136, P3, PT, R145, R102.reuse, RZ ;  /* 0x0000006691887210 */ /* 0x080fe40007f7e0ff */
[-C--:B------:R-:W-:Y:S02]  /*7d20*/  IADD3 R129, P4, PT, R144, R102.reuse, RZ ;  /* 0x0000006690817210 */ /* 0x080fe40007f9e0ff */
[-C--:B------:R-:W-:Y:S02]  /*7d30*/  LEA.HI.X.SX32 R13, R147, R101.reuse, 0x1, P2 ;  /* 0x00000065930d7211 */ /* 0x080fe400010f0eff */
[----:B------:R-:W-:Y:S02]  /*7d40*/  IADD3 R159, P2, PT, R167, R102, RZ ;  /* 0x00000066a79f7210 */ /* 0x000fe40007f5e0ff */
[----:B------:R-:W-:-:S02]  /*7d50*/  LEA.HI.X.SX32 R114, R145, R101, 0x1, P3 ;  /* 0x0000006591727211 */ /* 0x000fc400018f0eff */
[-C--:B------:R-:W-:Y:S02]  /*7d60*/  LEA.HI.X.SX32 R130, R144, R101.reuse, 0x1, P4 ;  /* 0x0000006590827211 */ /* 0x080fe400020f0eff */
[-C--:B------:R-:W-:Y:S02]  /*7d70*/  IADD3 R145, P4, PT, R142, R102.reuse, RZ ;  /* 0x000000668e917210 */ /* 0x080fe40007f9e0ff */
[----:B------:R-:W-:Y:S02]  /*7d80*/  LEA.HI.X.SX32 R153, R167, R101, 0x1, P2 ;  /* 0x00000065a7997211 */ /* 0x000fe400010f0eff */
[-C--:B------:R-:W-:Y:S02]  /*7d90*/  IADD3 R7, P6, PT, R162, R102.reuse, RZ ;  /* 0x00000066a2077210 */ /* 0x080fe40007fde0ff */
[-C--:B------:R-:W-:Y:S02]  /*7da0*/  IADD3 R118, P2, PT, R140, R102.reuse, RZ ;  /* 0x000000668c767210 */ /* 0x080fe40007f5e0ff */
[----:B------:R-:W-:-:S02]  /*7db0*/  IADD3 R14, P3, PT, R141, R102, RZ ;  /* 0x000000668d0e7210 */ /* 0x000fc40007f7e0ff */
[-C--:B------:R-:W-:Y:S02]  /*7dc0*/  LEA.HI.X.SX32 R144, R142, R101.reuse, 0x1, P4 ;  /* 0x000000658e907211 */ /* 0x080fe400020f0eff */
[-C--:B------:R-:W-:Y:S02]  /*7dd0*/  IADD3 R155, P4, PT, R139, R102.reuse, RZ ;  /* 0x000000668b9b7210 */ /* 0x080fe40007f9e0ff */
[----:B------:R-:W-:Y:S02]  /*7de0*/  PLOP3.LUT P0, PT, PT, PT, UP1, 0x80, 0x8 ;  /* 0x000000000008781c */ /* 0x000fe40003f0f018 */
[----:B------:R-:W-:Y:S02]  /*7df0*/  IADD3 R5, P5, PT, R163, R102, RZ ;  /* 0x00000066a3057210 */ /* 0x000fe40007fbe0ff */
[-C--:B------:R-:W-:Y:S02]  /*7e00*/  LEA.HI.X.SX32 R12, R162, R101.reuse, 0x1, P6 ;  /* 0x00000065a20c7211 */ /* 0x080fe400030f0eff */
[----:B------:R-:W-:-:S02]  /*7e10*/  LEA.HI.X.SX32 R119, R140, R101, 0x1, P2 ;  /* 0x000000658c777211 */ /* 0x000fc400010f0eff */
[-C--:B------:R-:W-:Y:S02]  /*7e20*/  LEA.HI.X.SX32 R141, R141, R101.reuse, 0x1, P3 ;  /* 0x000000658d8d7211 */ /* 0x080fe400018f0eff */
[-C--:B------:R-:W-:Y:S02]  /*7e30*/  IADD3 R147, P2, PT, R143, R102.reuse, RZ ;  /* 0x000000668f937210 */ /* 0x080fe40007f5e0ff */
[-C--:B------:R-:W-:Y:S02]  /*7e40*/  IADD3 R162, P3, PT, R138, R102.reuse, RZ ;  /* 0x000000668aa27210 */ /* 0x080fe40007f7e0ff */
[----:B------:R-:W-:Y:S02]  /*7e50*/  LEA.HI.X.SX32 R156, R139, R101, 0x1, P4 ;  /* 0x000000658b9c7211 */ /* 0x000fe400020f0eff */
[-C--:B------:R-:W-:Y:S02]  /*7e60*/  IADD3 R120, P6, PT, R165, R102.reuse, RZ ;  /* 0x00000066a5787210 */ /* 0x080fe40007fde0ff */
[----:B------:R-:W-:-:S02]  /*7e70*/  IADD3 R116, P4, PT, R109, R102, RZ ;  /* 0x000000666d747210 */ /* 0x000fc40007f9e0ff */
[----:B------:R-:W-:Y:S02]  /*7e80*/  ISETP.LT.AND P0, PT, R137, UR22, P0 ;  /* 0x0000001689007c0c */ /* 0x000fe40008701270 */
[-C--:B------:R-:W-:Y:S02]  /*7e90*/  LEA.HI.X.SX32 R3, R163, R101.reuse, 0x1, P5 ;  /* 0x00000065a3037211 */ /* 0x080fe400028f0eff */
[-C--:B------:R-:W-:Y:S02]  /*7ea0*/  LEA.HI.X.SX32 R148, R143, R101.reuse, 0x1, P2 ;  /* 0x000000658f947211 */ /* 0x080fe400010f0eff */
[-C--:B------:R-:W-:Y:S02]  /*7eb0*/  LEA.HI.X.SX32 R163, R138, R101.reuse, 0x1, P3 ;  /* 0x000000658aa37211 */ /* 0x080fe400018f0eff */
[----:B------:R-:W-:Y:S02]  /*7ec0*/  IADD3 R17, P5, PT, R166, R102, RZ ;  /* 0x00000066a6117210 */ /* 0x000fe40007fbe0ff */
[----:B------:R-:W-:-:S02]  /*7ed0*/  LEA.HI.X.SX32 R121, R165, R101, 0x1, P6 ;  /* 0x00000065a5797211 */ /* 0x000fc400030f0eff */
[-C--:B------:R-:W-:Y:S02]  /*7ee0*/  IADD3 R181, P2, PT, R111, R102.reuse, RZ ;  /* 0x000000666fb57210 */ /* 0x080fe40007f5e0ff */
[-C--:B------:R-:W-:Y:S02]  /*7ef0*/  IADD3 R127, P3, PT, R110, R102.reuse, RZ ;  /* 0x000000666e7f7210 */ /* 0x080fe40007f7e0ff */
[-C--:B------:R-:W-:Y:S02]  /*7f00*/  LEA.HI.X.SX32 R117, R109, R101.reuse, 0x1, P4 ;  /* 0x000000656d757211 */ /* 0x080fe400020f0eff */
[-C--:B------:R-:W-:Y:S02]  /*7f10*/  IADD3 R165, P4, PT, R106, R102.reuse, RZ ;  /* 0x000000666aa57210 */ /* 0x080fe40007f9e0ff */
[----:B------:R-:W-:Y:S02]  /*7f20*/  IADD3 R142, P6, PT, R113, R102, RZ ;  /* 0x00000066718e7210 */ /* 0x000fe40007fde0ff */
[----:B------:R-:W-:-:S02]  /*7f30*/  LEA.HI.X.SX32 R15, R166, R101, 0x1, P5 ;  /* 0x00000065a60f7211 */ /* 0x000fc400028f0eff */
[-C--:B------:R-:W-:Y:S02]  /*7f40*/  LEA.HI.X.SX32 R175, R111, R101.reuse, 0x1, P2 ;  /* 0x000000656faf7211 */ /* 0x080fe400010f0eff */
[-C--:B------:R-:W-:Y:S02]  /*7f50*/  LEA.HI.X.SX32 R128, R110, R101.reuse, 0x1, P3 ;  /* 0x000000656e807211 */ /* 0x080fe400018f0eff */
[-C--:B------:R-:W-:Y:S02]  /*7f60*/  IADD3 R164, P2, PT, R108, R102.reuse, RZ ;  /* 0x000000666ca47210 */ /* 0x080fe40007f5e0ff */
[-C--:B------:R-:W-:Y:S02]  /*7f70*/  IADD3 R146, P3, PT, R107, R102.reuse, RZ ;  /* 0x000000666b927210 */ /* 0x080fe40007f7e0ff */
[----:B------:R-:W-:Y:S02]  /*7f80*/  LEA.HI.X.SX32 R166, R106, R101, 0x1, P4 ;  /* 0x000000656aa67211 */ /* 0x000fe400020f0eff */
[----:B------:R-:W-:-:S02]  /*7f90*/  IADD3 R187, P4, PT, R103, R102, RZ ;  /* 0x0000006667bb7210 */ /* 0x000fc40007f9e0ff */
[-C--:B------:R-:W-:Y:S02]  /*7fa0*/  LEA.HI.X.SX32 R143, R113, R101.reuse, 0x1, P6 ;  /* 0x00000065718f7211 */ /* 0x080fe400030f0eff */
[-C--:B------:R-:W-:Y:S02]  /*7fb0*/  LEA.HI.X.SX32 R140, R108, R101.reuse, 0x1, P2 ;  /* 0x000000656c8c7211 */ /* 0x080fe400010f0eff */
[-C--:B------:R-:W-:Y:S02]  /*7fc0*/  LEA.HI.X.SX32 R167, R107, R101.reuse, 0x1, P3 ;  /* 0x000000656ba77211 */ /* 0x080fe400018f0eff */
[-C--:B------:R-:W-:Y:S02]  /*7fd0*/  IADD3 R151, P2, PT, R105, R102.reuse, RZ ;  /* 0x0000006669977210 */ /* 0x080fe40007f5e0ff */
[-C--:B------:R-:W-:Y:S02]  /*7fe0*/  IADD3 R157, P3, PT, R104, R102.reuse, RZ ;  /* 0x00000066689d7210 */ /* 0x080fe40007f7e0ff */
[----:B------:R-:W-:Y:S01]  /*7ff0*/  IADD3 R124, P5, PT, R112, R102, RZ ;  /* 0x00000066707c7210 */ /* 0x000fe20007fbe0ff */
[----:B------:R-:W-:Y:S01]  /*8000*/  @P0 IMAD.MOV.U32 R102, RZ, RZ, R142 ;  /* 0x000000ffff660224 */ /* 0x000fe200078e008e */
[----:B------:R-:W-:Y:S01]  /*8010*/  LEA.HI.X.SX32 R186, R103, R101, 0x1, P4 ;  /* 0x0000006567ba7211 */ /* 0x000fe200020f0eff */
[----:B------:R-:W-:Y:S01]  /*8020*/  @P0 IMAD.MOV.U32 R103, RZ, RZ, R143 ;  /* 0x000000ffff670224 */ /* 0x000fe200078e008f */
[----:B------:R-:W-:-:S02]  /*8030*/  PRMT R106, RZ, 0x7610, R106 ;  /* 0x00007610ff6a7816 */ /* 0x000fc4000000006a */
[-C--:B------:R-:W-:Y:S02]  /*8040*/  LEA.HI.X.SX32 R161, R105, R101.reuse, 0x1, P2 ;  /* 0x0000006569a17211 */ /* 0x080fe400010f0eff */
[-C--:B------:R-:W-:Y:S02]  /*8050*/  LEA.HI.X.SX32 R158, R104, R101.reuse, 0x1, P3 ;  /* 0x00000065689e7211 */ /* 0x080fe400018f0eff */
[----:B------:R-:W-:Y:S01]  /*8060*/  LEA.HI.X.SX32 R125, R112, R101, 0x1, P5 ;  /* 0x00000065707d7211 */ /* 0x000fe200028f0eff */
[----:B------:R0:W2:Y:S01]  /*8070*/  @P0 LDG.E.U8 R106, desc[UR20][R102.64] ;  /* 0x00000014666a0981 */ /* 0x0000a2000c1e1100 */
[----:B------:R-:W-:Y:S01]  /*8080*/  PRMT R101, RZ, 0x7610, R101 ;  /* 0x00007610ff657816 */ /* 0x000fe20000000065 */
[----:B0-----:R-:W-:Y:S02]  /*8090*/  @P0 IMAD.MOV.U32 R102, RZ, RZ, R198 ;  /* 0x000000ffff660224 */ /* 0x001fe400078e00c6 */
[----:B------:R-:W-:-:S05]  /*80a0*/  @P0 IMAD.MOV.U32 R103, RZ, RZ, R197 ;  /* 0x000000ffff670224 */ /* 0x000fca00078e00c5 */
[----:B------:R0:W3:Y:S01]  /*80b0*/  @P0 LDG.E.U8 R101, desc[UR20][R102.64] ;  /* 0x0000001466650981 */ /* 0x0000e2000c1e1100 */
[----:B------:R-:W-:Y:S02]  /*80c0*/  @P0 IMAD.MOV.U32 R104, RZ, RZ, R214 ;  /* 0x000000ffff680224 */ /* 0x000fe400078e00d6 */
[----:B------:R-:W-:Y:S01]  /*80d0*/  @P0 IMAD.MOV.U32 R105, RZ, RZ, R213 ;  /* 0x000000ffff690224 */ /* 0x000fe200078e00d5 */
[----:B0-----:R-:W-:-:S06]  /*80e0*/  PRMT R102, RZ, 0x7610, R102 ;  /* 0x00007610ff667816 */ /* 0x001fcc0000000066 */
[----:B------:R0:W4:Y:S01]  /*80f0*/  @P0 LDG.E.U8 R102, desc[UR20][R104.64] ;  /* 0x0000001468660981 */ /* 0x000122000c1e1100 */
[----:B------:R-:W-:-:S05]  /*8100*/  LOP3.LUT R152, R137, 0x30, RZ, 0x3c, !PT ;  /* 0x0000003089987812 */ /* 0x000fca00078e3cff */
[----:B------:R-:W-:Y:S04]  /*8110*/  STS.U8 [R152+UR9+0x1380], R24 ;  /* 0x0013801898007988 */ /* 0x000fe80008000009 */
[----:B------:R-:W-:Y:S04]  /*8120*/  STS.U8 [R152+UR9+0x1780], R19 ;  /* 0x0017801398007988 */ /* 0x000fe80008000009 */
[----:B------:R-:W-:Y:S01]  /*8130*/  STS.U8 [R152+UR9+0x1b80], R21 ;  /* 0x001b801598007988 */ /* 0x000fe20008000009 */
[----:B0-----:R-:W-:-:S03]  /*8140*/  @P0 IMAD.MOV.U32 R104, RZ, RZ, R230 ;  /* 0x000000ffff680224 */ /* 0x001fc600078e00e6 */
[----:B------:R-:W-:Y:S01]  /*8150*/  STS.U8 [R152+UR9+0x1f80], R238 ;  /* 0x001f80ee98007988 */ /* 0x000fe20008000009 */
[----:B------:R-:W-:-:S03]  /*8160*/  @P0 IMAD.MOV.U32 R105, RZ, RZ, R229 ;  /* 0x000000ffff690224 */ /* 0x000fc600078e00e5 */
[----:B---3--:R0:W-:Y:S02]  /*8170*/  STS.U8 [R137+UR9+0x2000], R101 ;  /* 0x0020006589007988 */ /* 0x0081e40008000009 */
[----:B0-----:R-:W-:-:S06]  /*8180*/  PRMT R101, RZ, 0x7610, R101 ;  /* 0x00007610ff657816 */ /* 0x001fcc0000000065 */
[----:B------:R0:W3:Y:S04]  /*8190*/  @P0 LDG.E.U8 R101, desc[UR20][R104.64] ;  /* 0x0000001468650981 */ /* 0x0000e8000c1e1100 */
[----:B----4-:R1:W-:Y:S01]  /*81a0*/  STS.U8 [R137+UR9+0x2400], R102 ;  /* 0x0024006689007988 */ /* 0x0103e20008000009 */
[----:B0-----:R-:W-:Y:S02]  /*81b0*/  @P0 IMAD.MOV.U32 R104, RZ, RZ, R247 ;  /* 0x000000ffff680224 */ /* 0x001fe400078e00f7 */
[----:B------:R-:W-:Y:S01]  /*81c0*/  @P0 IMAD.MOV.U32 R105, RZ, RZ, R246 ;  /* 0x000000ffff690224 */ /* 0x000fe200078e00f6 */
[----:B-1----:R-:W-:-:S06]  /*81d0*/  PRMT R102, RZ, 0x7610, R102 ;  /* 0x00007610ff667816 */ /* 0x002fcc0000000066 */
[----:B------:R0:W4:Y:S01]  /*81e0*/  @P0 LDG.E.U8 R102, desc[UR20][R104.64] ;  /* 0x0000001468660981 */ /* 0x000122000c1e1100 */
[----:B------:R-:W-:Y:S01]  /*81f0*/  PRMT R103, RZ, 0x7610, R103 ;  /* 0x00007610ff677816 */ /* 0x000fe20000000067 */
[----:B0-----:R-:W-:Y:S02]  /*8200*/  @P0 IMAD.MOV.U32 R104, RZ, RZ, R20 ;  /* 0x000000ffff680224 */ /* 0x001fe400078e0014 */
[----:B------:R-:W-:Y:S01]  /*8210*/  @P0 IMAD.MOV.U32 R105, RZ, RZ, R18 ;  /* 0x000000ffff690224 */ /* 0x000fe200078e0012 */
[----:B---3--:R0:W-:Y:S02]  /*8220*/  STS.U8 [R137+UR9+0x2800], R101 ;  /* 0x0028006589007988 */ /* 0x0081e40008000009 */
[----:B0-----:R-:W-:-:S06]  /*8230*/  PRMT R101, RZ, 0x7610, R101 ;  /* 0x00007610ff657816 */ /* 0x001fcc0000000065 */
[----:B------:R0:W3:Y:S04]  /*8240*/  @P0 LDG.E.U8 R101, desc[UR20][R104.64] ;  /* 0x0000001468650981 */ /* 0x0000e8000c1e1100 */
[----:B----4-:R1:W-:Y:S01]  /*8250*/  STS.U8 [R137+UR9+0x2c00], R102 ;  /* 0x002c006689007988 */ /* 0x0103e20008000009 */
[----:B0-----:R-:W-:Y:S02]  /*8260*/  @P0 IMAD.MOV.U32 R104, RZ, RZ, R17 ;  /* 0x000000ffff680224 */ /* 0x001fe400078e0011 */
[----:B------:R-:W-:Y:S01]  /*8270*/  @P0 IMAD.MOV.U32 R105, RZ, RZ, R15 ;  /* 0x000000ffff690224 */ /* 0x000fe200078e000f */
[----:B-1----:R-:W-:-:S04]  /*8280*/  PRMT R102, RZ, 0x7610, R102 ;  /* 0x00007610ff667816 */ /* 0x002fc80000000066 */
[----:B------:R0:W4:Y:S02]  /*8290*/  @P0 LDG.E.U8 R103, desc[UR20][R104.64] ;  /* 0x0000001468670981 */ /* 0x000124000c1e1100 */
[----:B0-----:R-:W-:Y:S02]  /*82a0*/  @P0 IMAD.MOV.U32 R104, RZ, RZ, R14 ;  /* 0x000000ffff680224 */ /* 0x001fe400078e000e */
[----:B------:R-:W-:-:S05]  /*82b0*/  @P0 IMAD.MOV.U32 R105, RZ, RZ, R141 ;  /* 0x000000ffff690224 */ /* 0x000fca00078e008d */
[----:B------:R0:W2:Y:S02]  /*82c0*/  @P0 LDG.E.U8 R102, desc[UR20][R104.64] ;  /* 0x0000001468660981 */ /* 0x0000a4000c1e1100 */
[----:B0-----:R-:W-:Y:S02]  /*82d0*/  @P0 IMAD.MOV.U32 R104, RZ, RZ, R164 ;  /* 0x000000ffff680224 */ /* 0x001fe400078e00a4 */
[----:B------:R-:W-:Y:S01]  /*82e0*/  @P0 IMAD.MOV.U32 R105, RZ, RZ, R140 ;  /* 0x000000ffff690224 */ /* 0x000fe200078e008c */
[----:B------:R-:W-:Y:S04]  /*82f0*/  STL [R1], R8 ;  /* 0x0000000801007387 */ /* 0x000fe80000100800 */
[----:B---3--:R0:W-:Y:S02]  /*8300*/  STS.U8 [R137+UR9+0x3000], R101 ;  /* 0x0030006589007988 */ /* 0x0081e40008000009 */
[----:B0-----:R-:W-:-:S06]  /*8310*/  PRMT R101, RZ, 0x7610, R101 ;  /* 0x00007610ff657816 */ /* 0x001fcc0000000065 */
[----:B------:R0:W3:Y:S04]  /*8320*/  @P0 LDG.E.U8 R101, desc[UR20][R104.64] ;  /* 0x0000001468650981 */ /* 0x0000e8000c1e1100 */
[----:B----4-:R-:W-:Y:S01]  /*8330*/  STS.U8 [R137+UR9+0x3400], R103 ;  /* 0x0034006789007988 */ /* 0x010fe20008000009 */
[----:B0-----:R-:W-:Y:S02]  /*8340*/  @P0 IMAD.MOV.U32 R104, RZ, RZ, R200 ;  /* 0x000000ffff680224 */ /* 0x001fe400078e00c8 */
[----:B------:R-:W-:Y:S01]  /*8350*/  @P0 IMAD.MOV.U32 R105, RZ, RZ, R199 ;  /* 0x000000ffff690224 */ /* 0x000fe200078e00c7 */
[----:B--2---:R0:W-:Y:S02]  /*8360*/  STS.U8 [R137+UR9+0x3800], R102 ;  /* 0x0038006689007988 */ /* 0x0041e40008000009 */
[----:B0-----:R-:W-:-:S06]  /*8370*/  PRMT R102, RZ, 0x7610, R102 ;  /* 0x00007610ff667816 */ /* 0x001fcc0000000066 */
[----:B------:R0:W2:Y:S04]  /*8380*/  @P0 LDG.E.U8 R102, desc[UR20][R104.64] ;  /* 0x0000001468660981 */ /* 0x0000a8000c1e1100 */
[----:B------:R-:W-:Y:S04]  /*8390*/  STL [R1+0x8], R4 ;  /* 0x0000080401007387 */ /* 0x000fe80000100800 */
        /* <DEDUP_REMOVED lines=53> */
[----:B------:R-:W-:Y:S01]  /*86f0*/  STL [R1+0xd4], R128 ;  /* 0x0000d48001007387 */ /* 0x000fe20000100800 */
[----:B0-----:R-:W-:-:S03]  /*8700*/  @P0 IMAD.MOV.U32 R104, RZ, RZ, R216 ;  /* 0x000000ffff680224 */ /* 0x001fc600078e00d8 */
[----:B------:R-:W-:Y:S01]  /*8710*/  STL [R1+0xdc], R117 ;  /* 0x0000dc7501007387 */ /* 0x000fe20000100800 */
[----:B------:R-:W-:-:S03]  /*8720*/  @P0 IMAD.MOV.U32 R105, RZ, RZ, R215 ;  /* 0x000000ffff690224 */ /* 0x000fc600078e00d7 */
[----:B------:R0:W-:Y:S02]  /*8730*/  STL [R1+0xe8], R164 ;  /* 0x0000e8a401007387 */ /* 0x0001e40000100800 */
[----:B0-----:R-:W-:Y:S02]  /*8740*/  LOP3.LUT R164, R137, 0x10, RZ, 0x3c, !PT ;  /* 0x0000001089a47812 */ /* 0x001fe400078e3cff */
[----:B---3--:R0:W-:Y:S02]  /*8750*/  STS.U8 [R137+UR9+0x3c00], R101 ;  /* 0x003c006589007988 */ /* 0x0081e40008000009 */
[----:B0-----:R-:W-:-:S06]  /*8760*/  PRMT R101, RZ, 0x7610, R101 ;  /* 0x00007610ff657816 */ /* 0x001fcc0000000065 */
[----:B------:R0:W3:Y:S02]  /*8770*/  @P0 LDG.E.U8 R101, desc[UR20][R104.64] ;  /* 0x0000001468650981 */ /* 0x0000e4000c1e1100 */
[----:B0-----:R-:W-:Y:S02]  /*8780*/  @P0 IMAD.MOV.U32 R104, RZ, RZ, R232 ;  /* 0x000000ffff680224 */ /* 0x001fe400078e00e8 */
[----:B------:R-:W-:Y:S01]  /*8790*/  @P0 IMAD.MOV.U32 R105, RZ, RZ, R231 ;  /* 0x000000ffff690224 */ /* 0x000fe200078e00e7 */
[----:B--2---:R0:W-:Y:S02]  /*87a0*/  STS.U8 [R164+UR9+0x2080], R102 ;  /* 0x00208066a4007988 */ /* 0x0041e40008000009 */
[----:B0-----:R-:W-:-:S06]  /*87b0*/  PRMT R102, RZ, 0x7610, R102 ;  /* 0x00007610ff667816 */ /* 0x001fcc0000000066 */
[----:B------:R0:W2:Y:S02]  /*87c0*/  @P0 LDG.E.U8 R102, desc[UR20][R104.64] ;  /* 0x0000001468660981 */ /* 0x0000a4000c1e1100 */
[----:B0-----:R-:W-:Y:S02]  /*87d0*/  @P0 IMAD.MOV.U32 R104, RZ, RZ, R249 ;  /* 0x000000ffff680224 */ /* 0x001fe400078e00f9 */
[----:B------:R-:W-:Y:S01]  /*87e0*/  @P0 IMAD.MOV.U32 R105, RZ, RZ, R248 ;  /* 0x000000ffff690224 */ /* 0x000fe200078e00f8 */
        /* <DEDUP_REMOVED lines=31> */
[----:B0-----:R-:W-:Y:S02]  /*89e0*/  LOP3.LUT R164, R137, 0x20, RZ, 0x3c, !PT ;  /* 0x0000002089a47812 */ /* 0x001fe400078e3cff */
[----:B------:R-:W-:-:S06]  /*89f0*/  PRMT R101, RZ, 0x7610, R101 ;  /* 0x00007610ff657816 */ /* 0x000fcc0000000065 */
        /* <DEDUP_REMOVED lines=75> */
[----:B------:R0:W2:Y:S01]  /*8eb0*/  @P0 LDG.E.U8 R102, desc[UR20][R104.64] ;  /* 0x0000001468660981 */ /* 0x0000a2000c1e1100 */
[----:B------:R-:W-:Y:S01]  /*8ec0*/  @P0 IMAD.MOV.U32 R103, RZ, RZ, R221 ;  /* 0x000000ffff670224 */ /* 0x000fe200078e00dd */
[----:B0-----:R-:W-:Y:S02]  /*8ed0*/  LOP3.LUT R104, R137, 0x40, RZ, 0x3c, !PT ;  /* 0x0000004089687812 */ /* 0x001fe400078e3cff */
[----:B---3--:R0:W-:Y:S02]  /*8ee0*/  STS.U8 [R152+UR9+0x3d80], R101 ;  /* 0x003d806598007988 */ /* 0x0081e40008000009 */
[----:B0-----:R-:W-:Y:S02]  /*8ef0*/  PRMT R101, RZ, 0x7610, R101 ;  /* 0x00007610ff657816 */ /* 0x001fe40000000065 */
[----:B--2---:R0:W-:Y:S02]  /*8f00*/  STS.U8 [R104+UR9+0x2200], R102 ;  /* 0x0022006668007988 */ /* 0x0041e40008000009 */
[----:B0-----:R-:W-:-:S05]  /*8f10*/  @P0 IMAD.MOV.U32 R102, RZ, RZ, R222 ;  /* 0x000000ffff660224 */ /* 0x001fca00078e00de */
[----:B------:R0:W2:Y:S02]  /*8f20*/  @P0 LDG.E.U8 R101, desc[UR20][R102.64] ;  /* 0x0000001466650981 */ /* 0x0000a4000c1e1100 */
[----:B0-----:R-:W-:Y:S02]  /*8f30*/  @P0 IMAD.MOV.U32 R102, RZ, RZ, R239 ;  /* 0x000000ffff660224 */ /* 0x001fe400078e00ef */
[----:B------:R-:W-:Y:S01]  /*8f40*/  @P0 IMAD.MOV.U32 R103, RZ, RZ, R237 ;  /* 0x000000ffff670224 */ /* 0x000fe200078e00ed */
[----:B--2---:R0:W-:Y:S02]  /*8f50*/  STS.U8 [R104+UR9+0x2600], R101 ;  /* 0x0026006568007988 */ /* 0x0041e40008000009 */
[----:B0-----:R-:W-:-:S06]  /*8f60*/  PRMT R101, RZ, 0x7610, R101 ;  /* 0x00007610ff657816 */ /* 0x001fcc0000000065 */
        /* <DEDUP_REMOVED lines=25> */
[----:B------:R0:W2:Y:S01]  /*9100*/  @P0 LDG.E.U8 R101, desc[UR20][R102.64] ;  /* 0x0000001466650981 */ /* 0x0000a2000c1e1100 */
[----:B------:R-:W-:Y:S01]  /*9110*/  @P0 IMAD.MOV.U32 R105, RZ, RZ, R207 ;  /* 0x000000ffff690224 */ /* 0x000fe200078e00cf */
[----:B0-----:R-:W-:Y:S02]  /*9120*/  PRMT R102, RZ, 0x7610, R102 ;  /* 0x00007610ff667816 */ /* 0x001fe40000000066 */
[----:B--2---:R0:W-:Y:S02]  /*9130*/  STS.U8 [R104+UR9+0x3e00], R101 ;  /* 0x003e006568007988 */ /* 0x0041e40008000009 */
[----:B0-----:R-:W-:-:S05]  /*9140*/  @P0 IMAD.MOV.U32 R104, RZ, RZ, R208 ;  /* 0x000000ffff680224 */ /* 0x001fca00078e00d0 */
[----:B------:R-:W2:Y:S01]  /*9150*/  @P0 LDG.E.U8 R102, desc[UR20][R104.64] ;  /* 0x0000001468660981 */ /* 0x000ea2000c1e1100 */
[----:B------:R-:W-:Y:S01]  /*9160*/  LOP3.LUT R107, R137, 0x50, RZ, 0x3c, !PT ;  /* 0x00000050896b7812 */ /* 0x000fe200078e3cff */
[----:B------:R-:W-:Y:S01]  /*9170*/  @P0 IMAD.MOV.U32 R103, RZ, RZ, R223 ;  /* 0x000000ffff670224 */ /* 0x000fe200078e00df */
[----:B------:R-:W-:-:S03]  /*9180*/  PRMT R101, RZ, 0x7610, R101 ;  /* 0x00007610ff657816 */ /* 0x000fc60000000065 */
        /* <DEDUP_REMOVED lines=28> */
[----:B------:R-:W-:Y:S02]  /*9350*/  @P0 IMAD.MOV.U32 R104, RZ, RZ, R210 ;  /* 0x000000ffff680224 */ /* 0x000fe400078e00d2 */
[----:B------:R-:W-:Y:S02]  /*9360*/  @P0 IMAD.MOV.U32 R105, RZ, RZ, R209 ;  /* 0x000000ffff690224 */ /* 0x000fe400078e00d1 */
[----:B0-----:R-:W-:Y:S02]  /*9370*/  @P0 IMAD.MOV.U32 R102, RZ, RZ, R187 ;  /* 0x000000ffff660224 */ /* 0x001fe400078e00bb */
[----:B------:R-:W-:Y:S01]  /*9380*/  @P0 IMAD.MOV.U32 R103, RZ, RZ, R186 ;  /* 0x000000ffff670224 */ /* 0x000fe200078e00ba */
[----:B--2---:R0:W-:Y:S02]  /*9390*/  STS.U8 [R107+UR9+0x3a80], R101 ;  /* 0x003a80656b007988 */ /* 0x0041e40008000009 */
[----:B0-----:R-:W-:-:S06]  /*93a0*/  PRMT R101, RZ, 0x7610, R101 ;  /* 0x00007610ff657816 */ /* 0x001fcc0000000065 */
[----:B------:R0:W2:Y:S02]  /*93b0*/  @P0 LDG.E.U8 R101, desc[UR20][R102.64] ;  /* 0x0000001466650981 */ /* 0x0000a4000c1e1100 */
[----:B0-----:R-:W-:-:S06]  /*93c0*/  PRMT R102, RZ, 0x7610, R102 ;  /* 0x00007610ff667816 */ /* 0x001fcc0000000066 */
[----:B------:R-:W3:Y:S01]  /*93d0*/  @P0 LDG.E.U8 R102, desc[UR20][R104.64] ;  /* 0x0000001468660981 */ /* 0x000ee2000c1e1100 */
[----:B------:R-:W-:-:S03]  /*93e0*/  @P0 IMAD.MOV.U32 R103, RZ, RZ, R225 ;  /* 0x000000ffff670224 */ /* 0x000fc600078e00e1 */
[----:B--2---:R0:W-:Y:S02]  /*93f0*/  STS.U8 [R107+UR9+0x3e80], R101 ;  /* 0x003e80656b007988 */ /* 0x0041e40008000009 */
[----:B0-----:R-:W-:Y:S02]  /*9400*/  LOP3.LUT R107, R137, 0x60, RZ, 0x3c, !PT ;  /* 0x00000060896b7812 */ /* 0x001fe400078e3cff */
[----:B------:R-:W-:-:S03]  /*9410*/  PRMT R101, RZ, 0x7610, R101 ;  /* 0x00007610ff657816 */ /* 0x000fc60000000065 */
[----:B---3--:R0:W-:Y:S02]  /*9420*/  STS.U8 [R107+UR9+0x2300], R102 ;  /* 0x002300666b007988 */ /* 0x0081e40008000009 */
        /* <DEDUP_REMOVED lines=40> */
[----:B------:R-:W-:Y:S04]  /*96b0*/  STS.U8 [R107+UR9+0x3f80], R106 ;  /* 0x003f806a6b007988 */ /* 0x000fe80008000009 */
        /* <DEDUP_REMOVED lines=37> */
[----:B------:R0:W5:Y:S04]  /*9910*/  LDL.LU R24, [R1+0x18c] ;  /* 0x00018c0001187983 */ /* 0x0001680000300800 */
[----:B------:R-:W-:Y:S04]  /*9920*/  STL [R1+0x10c], R186 ;  /* 0x00010cba01007387 */ /* 0x000fe80000100800 */
[----:B------:R0:W5:Y:S04]  /*9930*/  LDL.LU R19, [R1+0x188] ;  /* 0x0001880001137983 */ /* 0x0001680000300800 */
[----:B------:R-:W-:Y:S04]  /*9940*/  STL [R1+0x11c], R143 ;  /* 0x00011c8f01007387 */ /* 0x000fe80000100800 */
[----:B------:R-:W-:Y:S04]  /*9950*/  STL [R1+0x114], R125 ;  /* 0x0001147d01007387 */ /* 0x000fe80000100800 */
[----:B------:R0:W5:Y:S04]  /*9960*/  LDL.LU R21, [R1+0x184] ;  /* 0x0001840001157983 */ /* 0x0001680000300800 */
        /* <DEDUP_REMOVED lines=18> */
[----:B--2---:R1:W-:Y:S02]  /*9a90*/  STS.U8 [R107+UR9+0x3780], R101 ;  /* 0x003780656b007988 */ /* 0x0043e40008000009 */
[----:B-1----:R-:W-:-:S06]  /*9aa0*/  PRMT R101, RZ, 0x7610, R101 ;  /* 0x00007610ff657816 */ /* 0x002fcc0000000065 */
[----:B------:R-:W2:Y:S01]  /*9ab0*/  @P0 LDG.E.U8 R101, desc[UR20][R102.64] ;  /* 0x0000001466650981 */ /* 0x000ea2000c1e1100 */
[----:B------:R-:W-:-:S04]  /*9ac0*/  UISETP.NE.U32.AND UP1, UPT, UR11, URZ, UPT ;  /* 0x000000ff0b00728c */ /* 0x000fc8000bf25070 */
[----:B------:R-:W-:Y:S02]  /*9ad0*/  UISETP.LT.OR UP3, UPT, UR24, 0x80, UP1 ;  /* 0x000000801800788c */ /* 0x000fe40008f61670 */
[----:B------:R-:W-:Y:S01]  /*9ae0*/  UISETP.GE.AND UP2, UPT, UR24, 0x100, UPT ;  /* 0x000001001800788c */ /* 0x000fe2000bf46270 */
[----:B--2---:R0:W-:Y:S01]  /*9af0*/  STS.U8 [R107+UR9+0x3b80], R101 ;  /* 0x003b80656b007988 */ /* 0x0041e20008000009 */
[----:B------:R1:W-:Y:S06]  /*9b00*/  MEMBAR.ALL.CTA ;  /* 0x0000000000007992 */ /* 0x0003ec0000008000 */
[----:B-1----:R-:W1:Y:S02]  /*9b10*/  FENCE.VIEW.ASYNC.S ;  /* 0x00000000000073c6 */ /* 0x002e640000000000 */
[----:B-1----:R-:W-:Y:S06]  /*9b20*/  BAR.SYNC.DEFER_BLOCKING 0x0 ;  /* 0x0000000000007b1d */ /* 0x002fec0000010000 */
[----:B------:R-:W-:Y:S05]  /*9b30*/  BRA.U UP3, `(.L_x_6) ;  /* 0x0000000103847547 */ /* 0x000fea000b800000 */
[----:B------:R-:W-:Y:S02]  /*9b40*/  UIADD3 UR4, UPT, UPT, UR9, 0x2000, URZ ;  /* 0x0000200009047890 */ /* 0x000fe4000fffe0ff */
[----:B------:R-:W-:Y:S02]  /*9b50*/  USHF.R.U32.HI UR14, URZ, 0x4, UR9 ;  /* 0x00000004ff0e7899 */ /* 0x000fe40008011609 */
[----:B------:R-:W-:Y:S02]  /*9b60*/  USHF.R.U32.HI UR4, URZ, 0x4, UR4 ;  /* 0x00000004ff047899 */ /* 0x000fe40008011604 */
[----:B------:R-:W-:Y:S02]  /*9b70*/  USGXT.U32 UR14, UR14, 0xe ;  /* 0x0000000e0e0e789a */ /* 0x000fe40008000000 */
[----:B------:R-:W-:Y:S02]  /*9b80*/  USGXT.U32 UR16, UR4, 0xe ;  /* 0x0000000e0410789a */ /* 0x000fe40008000000 */
[----:B------:R-:W-:-:S02]  /*9b90*/  UIADD3 UR32, UP3, UPT, UR14, 0x80, URZ ;  /* 0x000000800e207890 */ /* 0x000fc4000ff7e0ff */
[----:B------:R-:W-:Y:S01]  /*9ba0*/  UIADD3 UR34, UP4, UPT, UR16, 0x2, URZ ;  /* 0x0000000210227890 */ /* 0x000fe2000ff9e0ff */
[----:B------:R-:W-:Y:S01]  /*9bb0*/  UMOV UR4, URZ ;  /* 0x000000ff00047c82 */ /* 0x000fe20008000000 */
[----:B------:R-:W-:Y:S01]  /*9bc0*/  UMOV UR36, 0x0 ;  /* 0x0000000000247882 */ /* 0x000fe20000000000 */
[----:B------:R-:W-:Y:S02]  /*9bd0*/  UIADD3.X UR33, UPT, UPT, UR4, -0x7fffbfe0, URZ, UP3, !UPT ;  /* 0x8000402004217890 */ /* 0x000fe40009ffe4ff */
[----:B------:R-:W-:Y:S02]  /*9be0*/  UIADD3.X UR35, UPT, UPT, UR4, 0x40004040, URZ, UP4, !UPT ;  /* 0x4000404004237890 */ /* 0x000fe4000a7fe4ff */
[----:B------:R-:W-:Y:S02]  /*9bf0*/  UIADD3.64 UR18, UPT, UPT, UR32, 0x80, URZ ;  /* 0x0000008020127897 */ /* 0x000fe4000fffe0ff */
[----:B------:R-:W-:Y:S02]  /*9c00*/  UIADD3.64 UR26, UPT, UPT, UR34, 0x2, URZ ;  /* 0x00000002221a7897 */ /* 0x000fe4000fffe0ff */
[----:B------:R-:W-:-:S02]  /*9c10*/  UIADD3.64 UR28, UPT, UPT, UR32, 0x100, URZ ;  /* 0x00000100201c7897 */ /* 0x000fc4000fffe0ff */
[----:B------:R-:W-:Y:S01]  /*9c20*/  UIADD3.64 UR30, UPT, UPT, UR34, 0x4, URZ ;  /* 0x00000004221e7897 */ /* 0x000fe2000fffe0ff */
[----:B------:R-:W-:Y:S01]  /*9c30*/  UMOV UR37, 0x4108010 ;  /* 0x0410801000257882 */ /* 0x000fe20000000000 */
[----:B------:R-:W-:Y:S01]  /*9c40*/  UMOV UR15, 0x80004020 ;  /* 0x80004020000f7882 */ /* 0x000fe20000000000 */
[----:B------:R-:W-:Y:S01]  /*9c50*/  UMOV UR17, 0x40004040 ;  /* 0x4000404000117882 */ /* 0x000fe20000000000 */
[----:B------:R-:W-:Y:S01]  /*9c60*/  UMOV UR38, 0x0 ;  /* 0x0000000000267882 */ /* 0x000fe20000000000 */
[----:B------:R-:W-:Y:S01]  /*9c70*/  UMOV UR39, 0x4108010 ;  /* 0x0410801000277882 */ /* 0x000fe20000000000 */
[----:B------:R-:W-:Y:S01]  /*9c80*/  UMOV UR40, 0x0 ;  /* 0x0000000000287882 */ /* 0x000fe20000000000 */
[----:B------:R-:W-:Y:S01]  /*9c90*/  UMOV UR41, 0x4108010 ;  /* 0x0410801000297882 */ /* 0x000fe20000000000 */
[----:B------:R-:W-:Y:S01]  /*9ca0*/  UMOV UR4, UR6 ;  /* 0x0000000600047c82 */ /* 0x000fe20008000000 */
[----:B------:R-:W-:Y:S01]  /*9cb0*/  UMOV UR5, URZ ;  /* 0x000000ff00057c82 */ /* 0x000fe20008000000 */
[----:B------:R1:W-:Y:S01]  /*9cc0*/  UTCQMMA gdesc[UR14], gdesc[UR16], tmem[UR8], tmem[UR36], idesc[UR37], !UPT ;  /* 0x00ff24100e0075ea */ /* 0x0003e2000f800308 */
[----:B------:R-:W-:Y:S01]  /*9cd0*/  UMOV UR42, 0x0 ;  /* 0x00000000002a7882 */ /* 0x000fe20000000000 */
[----:B------:R-:W-:Y:S01]  /*9ce0*/  UMOV UR43, 0x4108010 ;  /* 0x04108010002b7882 */ /* 0x000fe20000000000 */
[----:B------:R1:W-:Y:S01]  /*9cf0*/  UTCQMMA gdesc[UR32], gdesc[UR34], tmem[UR8], tmem[UR38], idesc[UR39], UPT ;  /* 0x00ff2622200075ea */ /* 0x0003e2000b800308 */
[----:B------:R-:W-:Y:S01]  /*9d00*/  UMOV UR4, UR4 ;  /* 0x0000000400047c82 */ /* 0x000fe20008000000 */
[----:B------:R1:W-:Y:S01]  /*9d10*/  UTCQMMA gdesc[UR18], gdesc[UR26], tmem[UR8], tmem[UR40], idesc[UR41], UPT ;  /* 0x00ff281a120075ea */ /* 0x0003e2000b800308 */
[----:B------:R1:W-:Y:S01]  /*9d20*/  UTCQMMA gdesc[UR28], gdesc[UR30], tmem[UR8], tmem[UR42], idesc[UR43], UPT ;  /* 0x00ff2a1e1c0075ea */ /* 0x0003e2000b800308 */
[----:B------:R1:W-:Y:S01]  /*9d30*/  UTCBAR [UR4], URZ ;  /* 0x000000ff040073e9 */ /* 0x0003e200080000ff */
[----:B------:R-:W-:Y:S01]  /*9d40*/  NOP ;  /* 0x0000000000007918 */ /* 0x000fe20000000000 */
.L_x_6:
[----:B-1----:R-:W-:Y:S01]  /*9d50*/  UMOV UR4, URZ ;  /* 0x000000ff00047c82 */ /* 0x002fe20008000000 */
[----:B------:R-:W-:Y:S05]  /*9d60*/  BRA.U !UP2, `(.L_x_7) ;  /* 0x0000005d0a847547 */ /* 0x000fea000b800000 */
[----:B------:R-:W-:Y:S01]  /*9d70*/  USHF.L.U32 UR11, UR12, 0x7, URZ ;  /* 0x000000070c0b7899 */ /* 0x000fe200080006ff */
[----:B0-----:R-:W-:Y:S01]  /*9d80*/  IMAD.MOV.U32 R101, RZ, RZ, RZ ;  /* 0x000000ffff657224 */ /* 0x001fe200078e00ff */
[----:B------:R-:W-:Y:S02]  /*9d90*/  USHF.L.U32 UR18, UR13, 0x7, URZ ;  /* 0x000000070d127899 */ /* 0x000fe400080006ff */
[----:B------:R-:W-:Y:S02]  /*9da0*/  USHF.R.S32.HI UR7, URZ, 0x1f, UR24 ;  /* 0x0000001fff077899 */ /* 0x000fe40008011418 */
[----:B------:R-:W-:Y:S02]  /*9db0*/  UIADD3 UR12, UPT, UPT, UR9, 0x4000, URZ ;  /* 0x00004000090c7890 */ /* 0x000fe4000fffe0ff */
[----:B------:R-:W-:Y:S02]  /*9dc0*/  UIADD3 UR13, UPT, UPT, UR9, 0x6000, URZ ;  /* 0x00006000090d7890 */ /* 0x000fe4000fffe0ff */
[----:B------:R-:W-:-:S02]  /*9dd0*/  ULEA.HI UR7, UR7, UR24, URZ, 0x7 ;  /* 0x0000001807077291 */ /* 0x000fc4000f8f38ff */
[----:B------:R-:W-:Y:S02]  /*9de0*/  USHF.R.U32.HI UR12, URZ, 0x4, UR12 ;  /* 0x00000004ff0c7899 */ /* 0x000fe4000801160c */
[----:B------:R-:W-:Y:S02]  /*9df0*/  USHF.R.U32.HI UR13, URZ, 0x4, UR13 ;  /* 0x00000004ff0d7899 */ /* 0x000fe4000801160d */
[----:B------:R-:W-:Y:S02]  /*9e00*/  USHF.R.S32.HI UR7, URZ, 0x7, UR7 ;  /* 0x00000007ff077899 */ /* 0x000fe40008011407 */
[----:B------:R-:W-:Y:S02]  /*9e10*/  USGXT.U32 UR12, UR12, 0xe ;  /* 0x0000000e0c0c789a */ /* 0x000fe40008000000 */
[----:B------:R-:W-:Y:S02]  /*9e20*/  USGXT.U32 UR14, UR13, 0xe ;  /* 0x0000000e0d0e789a */ /* 0x000fe40008000000 */
[----:B------:R-:W-:-:S02]  /*9e30*/  UIADD3 UR26, UP2, UPT, UR12, 0x80, URZ ;  /* 0x000000800c1a7890 */ /* 0x000fc4000ff5e0ff */
[----:B------:R-:W-:Y:S02]  /*9e40*/  UISETP.LT.AND UP4, UPT, UR7, 0x2, UPT ;  /* 0x000000020700788c */ /* 0x000fe4000bf81270 */
[----:B------:R-:W-:Y:S01]  /*9e50*/  UIADD3 UR28, UP3, UPT, UR14, 0x2, URZ ;  /* 0x000000020e1c7890 */ /* 0x000fe2000ff7e0ff */
[----:B------:R-:W-:Y:S01]  /*9e60*/  UMOV UR4, URZ ;  /* 0x000000ff00047c82 */ /* 0x000fe20008000000 */
[----:B------:R-:W-:Y:S01]  /*9e70*/  UMOV UR5, URZ ;  /* 0x000000ff00057c82 */ /* 0x000fe20008000000 */
[----:B------:R-:W-:Y:S02]  /*9e80*/  UIADD3.X UR27, UPT, UPT, UR4, -0x7fffbfe0, URZ, UP2, !UPT ;  /* 0x80004020041b7890 */ /* 0x000fe400097fe4ff */
[----:B------:R-:W-:Y:S02]  /*9e90*/  USEL UR7, UR7, 0x2, !UP4 ;  /* 0x0000000207077887 */ /* 0x000fe4000e000000 */
[----:B------:R-:W-:Y:S02]  /*9ea0*/  UIADD3.X UR29, UPT, UPT, UR5, 0x40004040, URZ, UP3, !UPT ;  /* 0x40004040051d7890 */ /* 0x000fe40009ffe4ff */
[----:B------:R-:W-:-:S02]  /*9eb0*/  UIADD3 UR22, UPT, UPT, UR22, -0x80, URZ ;  /* 0xffffff8016167890 */ /* 0x000fc4000fffe0ff */
[----:B------:R-:W-:Y:S02]  /*9ec0*/  USHF.R.S32.HI UR25, URZ, 0x1f, UR11 ;  /* 0x0000001fff197899 */ /* 0x000fe4000801140b */
[----:B------:R-:W-:Y:S02]  /*9ed0*/  USHF.R.S32.HI UR38, URZ, 0x1f, UR18 ;  /* 0x0000001fff267899 */ /* 0x000fe40008011412 */
[----:B------:R-:W-:Y:S02]  /*9ee0*/  UIADD3 UR19, UPT, UPT, UR7, -0x1, URZ ;  /* 0xffffffff07137890 */ /* 0x000fe4000fffe0ff */
[----:B------:R-:W-:Y:S02]  /*9ef0*/  UIADD3.64 UR30, UPT, UPT, UR26, 0x80, URZ ;  /* 0x000000801a1e7897 */ /* 0x000fe4000fffe0ff */
[----:B------:R-:W-:Y:S02]  /*9f00*/  UIADD3.64 UR32, UPT, UPT, UR28, 0x2, URZ ;  /* 0x000000021c207897 */ /* 0x000fe4000fffe0ff */
[----:B------:R-:W-:-:S02]  /*9f10*/  UIADD3.64 UR34, UPT, UPT, UR26, 0x100, URZ ;  /* 0x000001001a227897 */ /* 0x000fc4000fffe0ff */
[----:B------:R-:W-:Y:S01]  /*9f20*/  UIADD3.64 UR36, UPT, UPT, UR28, 0x4, URZ ;  /* 0x000000041c247897 */ /* 0x000fe2000fffe0ff */
[----:B------:R-:W-:-:S11]  /*9f30*/  UMOV UR23, 0x1 ;  /* 0x0000000100177882 */ /* 0x000fd60000000000 */
.L_x_10:
[----:B------:R-:W2:Y:S04]  /*9f40*/  LDL.LU R114, [R1+0x120] ;  /* 0x0001200001727983 */ /* 0x000ea80000300800 */
[----:B------:R-:W3:Y:S04]  /*9f50*/  LDL.LU R113, [R1+0x118] ;  /* 0x0001180001717983 */ /* 0x000ee80000300800 */
[----:B------:R-:W4:Y:S04]  /*9f60*/  LDL.LU R112, [R1+0x110] ;  /* 0x0001100001707983 */ /* 0x000f280000300800 */
[----:B------:R-:W4:Y:S04]  /*9f70*/  LDL.LU R111, [R1+0x108] ;  /* 0x00010800016f7983 */ /* 0x000f280000300800 */
[----:B------:R-:W4:Y:S04]  /*9f80*/  LDL.LU R110, [R1+0x100] ;  /* 0x00010000016e7983 */ /* 0x000f280000300800 */
[----:B------:R-:W4:Y:S04]  /*9f90*/  LDL.LU R109, [R1+0x11c] ;  /* 0x00011c00016d7983 */ /* 0x000f280000300800 */
[----:B------:R-:W4:Y:S04]  /*9fa0*/  LDL.LU R108, [R1+0xf8] ;  /* 0x0000f800016c7983 */ /* 0x000f280000300800 */
[----:B------:R-:W4:Y:S01]  /*9fb0*/  LDL.LU R104, [R1+0x114] ;  /* 0x0001140001687983 */ /* 0x000f220000300800 */
[----:B------:R-:W0:Y:S03]  /*9fc0*/  S2R R103, SR_TID.X ;  /* 0x0000000000677919 */ /* 0x000e260000002100 */
[----:B------:R-:W4:Y:S04]  /*9fd0*/  LDL.LU R107, [R1+0xf0] ;  /* 0x0000f000016b7983 */ /* 0x000f280000300800 */
[----:B------:R-:W4:Y:S04]  /*9fe0*/  LDL.LU R106, [R1+0x10c] ;  /* 0x00010c00016a7983 */ /* 0x000f280000300800 */
[----:B------:R-:W4:Y:S01]  /*9ff0*/  LDL.LU R105, [R1+0xe8] ;  /* 0x0000e80001697983 */ /* 0x000f220000300800 */
[----:B------:R-:W-:Y:S01]  /*a000*/  IMAD.U32 R101, R101, -0x80000000, RZ ;  /* 0x8000000065657824 */ /* 0x000fe200078e00ff */
[----:B0-----:R-:W-:-:S04]  /*a010*/  SHF.R.U32.HI R102, RZ, 0x6, R103 ;  /* 0x00000006ff667819 */ /* 0x001fc80000011667 */
[----:B------:R-:W-:-:S04]  /*a020*/  SGXT.U32 R102, R102, 0x1 ;  /* 0x000000016666781a */ /* 0x000fc80000000000 */
[----:B------:R-:W-:Y:S02]  /*a030*/  ISETP.GE.AND P0, PT, R102, UR22, PT ;  /* 0x0000001666007c0c */ /* 0x000fe4000bf06270 */
[----:B--2---:R-:W-:Y:S02]  /*a040*/  IADD3 R114, P6, PT, R114, UR18, RZ ;  /* 0x0000001272727c10 */ /* 0x004fe4000ffde0ff */
[----:B---3--:R-:W-:-:S03]  /*a050*/  IADD3 R113, P2, PT, R113, UR18, RZ ;  /* 0x0000001271717c10 */ /* 0x008fc6000ff5e0ff */
[----:B------:R-:W-:Y:S01]  /*a060*/  STL [R1+0x120], R114 ;  /* 0x0001207201007387 */ /* 0x000fe20000100800 */
[----:B----4-:R-:W-:-:S03]  /*a070*/  IADD3 R112, P3, PT, R112, UR18, RZ ;  /* 0x0000001270707c10 */ /* 0x010fc6000ff7e0ff */
[----:B------:R-:W-:Y:S01]  /*a080*/  STL [R1+0x118], R113 ;  /* 0x0001187101007387 */ /* 0x000fe20000100800 */
[----:B------:R-:W-:-:S03]  /*a090*/  IADD3 R111, P4, PT, R111, UR18, RZ ;  /* 0x000000126f6f7c10 */ /* 0x000fc6000ff9e0ff */
[----:B------:R-:W-:Y:S01]  /*a0a0*/  STL [R1+0x110], R112 ;  /* 0x0001107001007387 */ /* 0x000fe20000100800 */
[----:B------:R-:W-:-:S03]  /*a0b0*/  IADD3 R110, P5, PT, R110, UR18, RZ ;  /* 0x000000126e6e7c10 */ /* 0x000fc6000ffbe0ff */
[----:B------:R-:W-:Y:S01]  /*a0c0*/  STL [R1+0x108], R111 ;  /* 0x0001086f01007387 */ /* 0x000fe20000100800 */
[----:B------:R-:W-:-:S03]  /*a0d0*/  IADD3.X R109, PT, PT, R109, UR38, RZ, P6, !PT ;  /* 0x000000266d6d7c10 */ /* 0x000fc6000b7fe4ff */
[----:B------:R-:W-:Y:S01]  /*a0e0*/  STL [R1+0x100], R110 ;  /* 0x0001006e01007387 */ /* 0x000fe20000100800 */
[----:B------:R-:W-:Y:S02]  /*a0f0*/  IADD3 R108, P6, PT, R108, UR18, RZ ;  /* 0x000000126c6c7c10 */ /* 0x000fe4000ffde0ff */
[----:B------:R-:W-:-:S05]  /*a100*/  IADD3.X R104, PT, PT, R104, UR38, RZ, P2, !PT ;  /* 0x0000002668687c10 */ /* 0x000fca00097fe4ff */
[----:B------:R0:W-:Y:S04]  /*a110*/  STL [R1+0x114], R104 ;  /* 0x0001146801007387 */ /* 0x0001e80000100800 */
[----:B------:R-:W-:Y:S04]  /*a120*/  STL [R1+0x11c], R109 ;  /* 0x00011c6d01007387 */ /* 0x000fe80000100800 */
[----:B0-----:R-:W2:Y:S01]  /*a130*/  LDL.LU R104, [R1+0x104] ;  /* 0x0001040001687983 */ /* 0x001ea20000300800 */
[----:B------:R-:W-:Y:S02]  /*a140*/  IADD3.X R106, PT, PT, R106, UR38, RZ, P3, !PT ;  /* 0x000000266a6a7c10 */ /* 0x000fe40009ffe4ff */
[----:B------:R-:W-:Y:S01]  /*a150*/  IADD3 R107, P2, PT, R107, UR18, RZ ;  /* 0x000000126b6b7c10 */ /* 0x000fe2000ff5e0ff */
[----:B------:R-:W-:Y:S04]  /*a160*/  STL [R1+0xf8], R108 ;  /* 0x0000f86c01007387 */ /* 0x000fe80000100800 */
[----:B------:R-:W3:Y:S01]  /*a170*/  LDL.LU R102, [R1+0xe0] ;  /* 0x0000e00001667983 */ /* 0x000ee20000300800 */
[----:B------:R-:W-:-:S03]  /*a180*/  IADD3 R105, P3, PT, R105, UR18, RZ ;  /* 0x0000001269697c10 */ /* 0x000fc6000ff7e0ff */
[----:B------:R0:W-:Y:S04]  /*a190*/  STL [R1+0x10c], R106 ;  /* 0x00010c6a01007387 */ /* 0x0001e80000100800 */
[----:B------:R1:W-:Y:S04]  /*a1a0*/  STL [R1+0xf0], R107 ;  /* 0x0000f06b01007387 */ /* 0x0003e80000100800 */
[----:B0-----:R-:W4:Y:S04]  /*a1b0*/  LDL.LU R106, [R1+0xfc] ;  /* 0x0000fc00016a7983 */ /* 0x001f280000300800 */
[----:B------:R-:W4:Y:S04]  /*a1c0*/  LDL.LU R130, [R1+0xd8] ;  /* 0x0000d80001827983 */ /* 0x000f280000300800 */
[----:B------:R-:W4:Y:S04]  /*a1d0*/  LDL.LU R129, [R1+0xf4] ;  /* 0x0000f40001817983 */ /* 0x000f280000300800 */
[----:B------:R-:W4:Y:S04]  /*a1e0*/  LDL.LU R128, [R1+0xd0] ;  /* 0x0000d00001807983 */ /* 0x000f280000300800 */
[----:B------:R0:W-:Y:S04]  /*a1f0*/  STL [R1+0xe8], R105 ;  /* 0x0000e86901007387 */ /* 0x0001e80000100800 */
[----:B------:R-:W4:Y:S04]  /*a200*/  LDL.LU R127, [R1+0xec] ;  /* 0x0000ec00017f7983 */ /* 0x000f280000300800 */
        /* <DEDUP_REMOVED lines=19> */
[----:B-1----:R-:W4:Y:S04]  /*a340*/  LDL.LU R107, [R1+0x9c] ;  /* 0x00009c00016b7983 */ /* 0x002f280000300800 */
[----:B0-----:R-:W4:Y:S01]  /*a350*/  LDL.LU R105, [R1+0x78] ;  /* 0x0000780001697983 */ /* 0x001f220000300800 */
[----:B--2---:R-:W-:-:S05]  /*a360*/  IADD3.X R104, PT, PT, R104, UR38, RZ, P4, !PT ;  /* 0x0000002668687c10 */ /* 0x004fca000a7fe4ff */
[----:B------:R0:W-:Y:S01]  /*a370*/  STL [R1+0x104], R104 ;  /* 0x0001046801007387 */ /* 0x0001e20000100800 */
[----:B---3--:R-:W-:-:S03]  /*a380*/  IADD3 R102, P4, PT, R102, UR18, RZ ;  /* 0x0000001266667c10 */ /* 0x008fc6000ff9e0ff */
[----:B0-----:R-:W2:Y:S04]  /*a390*/  LDL.LU R104, [R1+0x94] ;  /* 0x0000940001687983 */ /* 0x001ea80000300800 */
[----:B------:R0:W-:Y:S04]  /*a3a0*/  STL [R1+0xe0], R102 ;  /* 0x0000e06601007387 */ /* 0x0001e80000100800 */
[----:B0-----:R-:W3:Y:S01]  /*a3b0*/  LDL.LU R102, [R1+0x70] ;  /* 0x0000700001667983 */ /* 0x001ee20000300800 */
[----:B----4-:R-:W-:Y:S02]  /*a3c0*/  IADD3.X R106, PT, PT, R106, UR38, RZ, P5, !PT ;  /* 0x000000266a6a7c10 */ /* 0x010fe4000affe4ff */
[----:B------:R-:W-:-:S02]  /*a3d0*/  IADD3 R130, P5, PT, R130, UR18, RZ ;  /* 0x0000001282827c10 */ /* 0x000fc4000ffbe0ff */
[----:B------:R-:W-:Y:S01]  /*a3e0*/  IADD3.X R129, PT, PT, R129, UR38, RZ, P6, !PT ;  /* 0x0000002681817c10 */ /* 0x000fe2000b7fe4ff */
[----:B------:R0:W-:Y:S01]  /*a3f0*/  STL [R1+0xfc], R106 ;  /* 0x0000fc6a01007387 */ /* 0x0001e20000100800 */
[----:B------:R-:W-:Y:S02]  /*a400*/  IADD3 R128, P6, PT, R128, UR18, RZ ;  /* 0x0000001280807c10 */ /* 0x000fe4000ffde0ff */
[----:B------:R-:W-:Y:S01]  /*a410*/  IADD3.X R127, PT, PT, R127, UR38, RZ, P2, !PT ;  /* 0x000000267f7f7c10 */ /* 0x000fe200097fe4ff */
[----:B0-----:R-:W4:Y:S01]  /*a420*/  LDL.LU R106, [R1+0x8c] ;  /* 0x00008c00016a7983 */ /* 0x001f220000300800 */
[----:B------:R-:W-:-:S03]  /*a430*/  IADD3 R126, P2, PT, R126, UR18, RZ ;  /* 0x000000127e7e7c10 */ /* 0x000fc6000ff5e0ff */
[----:B------:R-:W-:Y:S01]  /*a440*/  STL [R1+0xd8], R130 ;  /* 0x0000d88201007387 */ /* 0x000fe20000100800 */
[----:B------:R-:W-:-:S03]  /*a450*/  IADD3.X R125, PT, PT, R125, UR38, RZ, P3, !PT ;  /* 0x000000267d7d7c10 */ /* 0x000fc60009ffe4ff */
[----:B------:R-:W-:Y:S01]  /*a460*/  STL [R1+0xf4], R129 ;  /* 0x0000f48101007387 */ /* 0x000fe20000100800 */
        /* <DEDUP_REMOVED lines=37> */
[----:B------:R-:W-:Y:S04]  /*a6c0*/  STL [R1+0x88], R110 ;  /* 0x0000886e01007387 */ /* 0x000fe80000100800 */
[----:B------:R-:W-:Y:S04]  /*a6d0*/  STL [R1+0xa4], R109 ;  /* 0x0000a46d01007387 */ /* 0x000fe80000100800 */
[----:B------:R0:W-:Y:S04]  /*a6e0*/  STL [R1+0x78], R105 ;  /* 0x0000786901007387 */ /* 0x0001e80000100800 */
[----:B------:R-:W-:Y:S04]  /*a6f0*/  STL [R1+0x80], R108 ;  /* 0x0000806c01007387 */ /* 0x000fe80000100800 */
[----:B0-----:R-:W4:Y:S04]  /*a700*/  LDL.LU R105, [R1+0x68] ;  /* 0x0000680001697983 */ /* 0x001f280000300800 */
[----:B------:R-:W-:Y:S01]  /*a710*/  STL [R1+0x9c], R107 ;  /* 0x00009c6b01007387 */ /* 0x000fe20000100800 */
[----:B--2---:R-:W-:-:S05]  /*a720*/  IADD3.X R104, PT, PT, R104, UR38, RZ, P3, !PT ;  /* 0x0000002668687c10 */ /* 0x004fca0009ffe4ff */
[----:B------:R0:W-:Y:S01]  /*a730*/  STL [R1+0x94], R104 ;  /* 0x0000946801007387 */ /* 0x0001e20000100800 */
[----:B---3--:R-:W-:-:S03]  /*a740*/  IADD3 R102, P3, PT, R102, UR18, RZ ;  /* 0x0000001266667c10 */ /* 0x008fc6000ff7e0ff */
[----:B0-----:R-:W2:Y:S04]  /*a750*/  LDL.LU R104, [R1+0x84] ;  /* 0x0000840001687983 */ /* 0x001ea80000300800 */
[----:B------:R0:W-:Y:S04]  /*a760*/  STL [R1+0x70], R102 ;  /* 0x0000706601007387 */ /* 0x0001e80000100800 */
[----:B0-----:R-:W3:Y:S01]  /*a770*/  LDL.LU R102, [R1+0x60] ;  /* 0x0000600001667983 */ /* 0x001ee20000300800 */
[----:B----4-:R-:W-:-:S03]  /*a780*/  IADD3.X R106, PT, PT, R106, UR38, RZ, P4, !PT ;  /* 0x000000266a6a7c10 */ /* 0x010fc6000a7fe4ff */
        /* <DEDUP_REMOVED lines=24> */
[----:B------:R-:W4:Y:S01]  /*a910*/  LDL.LU R107, [R1] ;  /* 0x00000000016b7983 */ /* 0x000f220000300800 */
[----:B------:R-:W-:-:S03]  /*a920*/  IADD3 R105, P4, PT, R105, UR18, RZ ;  /* 0x0000001269697c10 */ /* 0x000fc6000ff9e0ff */
[----:B0-----:R-:W4:Y:S04]  /*a930*/  LDL.LU R106, [R1+0x1c] ;  /* 0x00001c00016a7983 */ /* 0x001f280000300800 */
[----:B------:R0:W-:Y:S04]  /*a940*/  STL [R1+0x68], R105 ;  /* 0x0000686901007387 */ /* 0x0001e80000100800 */
        /* <DEDUP_REMOVED lines=10> */
[----:B------:R-:W-:Y:S01]  /*a9f0*/  STL [R1+0x7c], R130 ;  /* 0x00007c8201007387 */ /* 0x000fe20000100800 */
[----:B------:R-:W-:Y:S02]  /*aa00*/  IADD3 R127, P2, PT, R127, UR18, RZ ;  /* 0x000000127f7f7c10 */ /* 0x000fe4000ff5e0ff */
[----:B------:R-:W-:Y:S01]  /*aa10*/  IADD3.X R126, PT, PT, R126, UR38, RZ, P3, !PT ;  /* 0x000000267e7e7c10 */ /* 0x000fe20009ffe4ff */
        /* <DEDUP_REMOVED lines=43> */
[----:B------:R0:W-:Y:S04]  /*acd0*/  STL [R1], R107 ;  /* 0x0000006b01007387 */ /* 0x0001e80000100800 */
[----:B------:R1:W-:Y:S01]  /*ace0*/  STL [R1+0x1c], R106 ;  /* 0x00001c6a01007387 */ /* 0x0003e20000100800 */
[----:B------:R-:W-:Y:S02]  /*acf0*/  IADD3.X R105, PT, PT, R105, UR38, RZ, P4, !PT ;  /* 0x0000002669697c10 */ /* 0x000fe4000a7fe4ff */
[----:B--2---:R-:W-:-:S03]  /*ad00*/  IADD3.X R104, PT, PT, R104, UR38, RZ, P5, !PT ;  /* 0x0000002668687c10 */ /* 0x004fc6000affe4ff */
[----:B------:R2:W-:Y:S01]  /*ad10*/  STL [R1+0x14], R105 ;  /* 0x0000146901007387 */ /* 0x0005e20000100800 */
[----:B------:R-:W-:Y:S02]  /*ad20*/  IADD3 R247, P5, PT, R247, UR18, RZ ;  /* 0x00000012f7f77c10 */ /* 0x000fe4000ffbe0ff */
[----:B---3--:R-:W-:Y:S01]  /*ad30*/  IADD3.X R102, PT, PT, R102, UR38, RZ, P6, !PT ;  /* 0x0000002666667c10 */ /* 0x008fe2000b7fe4ff */
[----:B0-----:R-:W3:Y:S01]  /*ad40*/  LDL.LU R107, [R1+0x134] ;  /* 0x00013400016b7983 */ /* 0x001ee20000300800 */
[----:B------:R-:W-:Y:S02]  /*ad50*/  IADD3.X R250, PT, PT, R250, UR38, RZ, P3, !PT ;  /* 0x00000026fafa7c10 */ /* 0x000fe40009ffe4ff */
[----:B------:R-:W-:Y:S01]  /*ad60*/  IADD3 R249, P4, PT, R249, UR18, RZ ;  /* 0x00000012f9f97c10 */ /* 0x000fe2000ff9e0ff */
[----:B------:R0:W-:Y:S04]  /*ad70*/  STL [R1+0xc], R104 ;  /* 0x00000c6801007387 */ /* 0x0001e80000100800 */
[----:B-1----:R-:W4:Y:S04]  /*ad80*/  LDL.LU R106, [R1+0x12c] ;  /* 0x00012c00016a7983 */ /* 0x002f280000300800 */
[----:B--2---:R-:W2:Y:S04]  /*ad90*/  LDL.LU R105, [R1+0x124] ;  /* 0x0001240001697983 */ /* 0x004ea80000300800 */
[----:B------:R1:W-:Y:S04]  /*ada0*/  STL [R1+0x4], R102 ;  /* 0x0000046601007387 */ /* 0x0003e80000100800 */
[----:B0-----:R-:W2:Y:S04]  /*adb0*/  LDL.LU R104, [R1+0x130] ;  /* 0x0001300001687983 */ /* 0x001ea80000300800 */
[----:B-1----:R-:W4:Y:S01]  /*adc0*/  LDL.LU R102, [R1+0x128] ;  /* 0x0001280001667983 */ /* 0x002f220000300800 */
[----:B------:R-:W-:-:S02]  /*add0*/  IADD3.X R246, PT, PT, R246, UR38, RZ, P5, !PT ;  /* 0x00000026f6f67c10 */ /* 0x000fc4000affe4ff */
[----:B------:R-:W-:-:S04]  /*ade0*/  IADD3 R236, P5, PT, R236, UR18, RZ ;  /* 0x00000012ecec7c10 */ /* 0x000fc8000ffbe0ff */
[----:B------:R-:W-:Y:S02]  /*adf0*/  IADD3.X R235, PT, PT, R235, UR38, RZ, P5, !PT ;  /* 0x00000026ebeb7c10 */ /* 0x000fe4000affe4ff */
[----:B------:R-:W-:-:S04]  /*ae00*/  IADD3 R226, P5, PT, R226, UR18, RZ ;  /* 0x00000012e2e27c10 */ /* 0x000fc8000ffbe0ff */
[----:B------:R-:W-:Y:S02]  /*ae10*/  IADD3.X R225, PT, PT, R225, UR38, RZ, P5, !PT ;  /* 0x00000026e1e17c10 */ /* 0x000fe4000affe4ff */
[----:B------:R-:W-:-:S04]  /*ae20*/  IADD3 R216, P5, PT, R216, UR18, RZ ;  /* 0x00000012d8d87c10 */ /* 0x000fc8000ffbe0ff */
[----:B------:R-:W-:Y:S02]  /*ae30*/  IADD3.X R215, PT, PT, R215, UR38, RZ, P5, !PT ;  /* 0x00000026d7d77c10 */ /* 0x000fe4000affe4ff */
[----:B------:R-:W-:-:S04]  /*ae40*/  IADD3 R206, P5, PT, R206, UR18, RZ ;  /* 0x00000012cece7c10 */ /* 0x000fc8000ffbe0ff */
[----:B------:R-:W-:Y:S02]  /*ae50*/  IADD3.X R205, PT, PT, R205, UR38, RZ, P5, !PT ;  /* 0x00000026cdcd7c10 */ /* 0x000fe4000affe4ff */
[----:B------:R-:W-:Y:S02]  /*ae60*/  IADD3 R245, P6, PT, R245, UR18, RZ ;  /* 0x00000012f5f57c10 */ /* 0x000fe4000ffde0ff */
[----:B------:R-:W-:Y:S02]  /*ae70*/  IADD3 R241, P3, PT, R241, UR18, RZ ;  /* 0x00000012f1f17c10 */ /* 0x000fe4000ff7e0ff */
[----:B------:R-:W-:Y:S02]  /*ae80*/  IADD3.X R252, PT, PT, R252, UR38, RZ, P2, !PT ;  /* 0x00000026fcfc7c10 */ /* 0x000fe400097fe4ff */
[----:B------:R-:W-:Y:S02]  /*ae90*/  IADD3 R243, P2, PT, R243, UR18, RZ ;  /* 0x00000012f3f37c10 */ /* 0x000fe4000ff5e0ff */
[----:B------:R-:W-:-:S02]  /*aea0*/  IADD3.X R248, PT, PT, R248, UR38, RZ, P4, !PT ;  /* 0x00000026f8f87c10 */ /* 0x000fc4000a7fe4ff */
[----:B------:R-:W-:Y:S02]  /*aeb0*/  IADD3.X R244, PT, PT, R244, UR38, RZ, P6, !PT ;  /* 0x00000026f4f47c10 */ /* 0x000fe4000b7fe4ff */
[----:B------:R-:W-:Y:S02]  /*aec0*/  IADD3.X R240, PT, PT, R240, UR38, RZ, P3, !PT ;  /* 0x00000026f0f07c10 */ /* 0x000fe40009ffe4ff */
[----:B------:R-:W-:Y:S02]  /*aed0*/  IADD3 R239, P4, PT, R239, UR18, RZ ;  /* 0x00000012efef7c10 */ /* 0x000fe4000ff9e0ff */
[----:B------:R-:W-:Y:S02]  /*aee0*/  IADD3 R234, P6, PT, R234, UR18, RZ ;  /* 0x00000012eaea7c10 */ /* 0x000fe4000ffde0ff */
[----:B------:R-:W-:Y:S02]  /*aef0*/  IADD3 R230, P3, PT, R230, UR18, RZ ;  /* 0x00000012e6e67c10 */ /* 0x000fe4000ff7e0ff */
[----:B------:R-:W-:-:S02]  /*af00*/  IADD3.X R242, PT, PT, R242, UR38, RZ, P2, !PT ;  /* 0x00000026f2f27c10 */ /* 0x000fc400097fe4ff */
[----:B------:R-:W-:Y:S02]  /*af10*/  IADD3 R232, P2, PT, R232, UR18, RZ ;  /* 0x00000012e8e87c10 */ /* 0x000fe4000ff5e0ff */
[----:B------:R-:W-:Y:S02]  /*af20*/  IADD3.X R237, PT, PT, R237, UR38, RZ, P4, !PT ;  /* 0x00000026eded7c10 */ /* 0x000fe4000a7fe4ff */
[----:B------:R-:W-:Y:S02]  /*af30*/  IADD3.X R233, PT, PT, R233, UR38, RZ, P6, !PT ;  /* 0x00000026e9e97c10 */ /* 0x000fe4000b7fe4ff */
[----:B------:R-:W-:Y:S02]  /*af40*/  IADD3.X R229, PT, PT, R229, UR38, RZ, P3, !PT ;  /* 0x00000026e5e57c10 */ /* 0x000fe40009ffe4ff */
[----:B------:R-:W-:Y:S02]  /*af50*/  IADD3 R228, P4, PT, R228, UR18, RZ ;  /* 0x00000012e4e47c10 */ /* 0x000fe4000ff9e0ff */
[----:B------:R-:W-:-:S02]  /*af60*/  IADD3 R224, P6, PT, R224, UR18, RZ ;  /* 0x00000012e0e07c10 */ /* 0x000fc4000ffde0ff */
[----:B------:R-:W-:Y:S02]  /*af70*/  IADD3 R220, P3, PT, R220, UR18, RZ ;  /* 0x00000012dcdc7c10 */ /* 0x000fe4000ff7e0ff */
[----:B------:R-:W-:Y:S02]  /*af80*/  IADD3.X R231, PT, PT, R231, UR38, RZ, P2, !PT ;  /* 0x00000026e7e77c10 */ /* 0x000fe400097fe4ff */
[----:B------:R-:W-:Y:S02]  /*af90*/  IADD3 R222, P2, PT, R222, UR18, RZ ;  /* 0x00000012dede7c10 */ /* 0x000fe4000ff5e0ff */
[----:B------:R-:W-:Y:S02]  /*afa0*/  IADD3.X R227, PT, PT, R227, UR38, RZ, P4, !PT ;  /* 0x00000026e3e37c10 */ /* 0x000fe4000a7fe4ff */
[----:B------:R-:W-:Y:S02]  /*afb0*/  IADD3.X R223, PT, PT, R223, UR38, RZ, P6, !PT ;  /* 0x00000026dfdf7c10 */ /* 0x000fe4000b7fe4ff */
[----:B------:R-:W-:-:S02]  /*afc0*/  IADD3.X R219, PT, PT, R219, UR38, RZ, P3, !PT ;  /* 0x00000026dbdb7c10 */ /* 0x000fc40009ffe4ff */
[----:B------:R-:W-:Y:S02]  /*afd0*/  IADD3 R218, P4, PT, R218, UR18, RZ ;  /* 0x00000012dada7c10 */ /* 0x000fe4000ff9e0ff */
        /* <DEDUP_REMOVED lines=17> */
[----:B------:R-:W-:Y:S02]  /*b0f0*/  IADD3.X R201, PT, PT, R201, UR38, RZ, P2, !PT ;  /* 0x00000026c9c97c10 */ /* 0x000fe400097fe4ff */
[----:B------:R-:W-:Y:S02]  /*b100*/  IADD3.X R197, PT, PT, R197, UR38, RZ, P4, !PT ;  /* 0x00000026c5c57c10 */ /* 0x000fe4000a7fe4ff */
[----:B------:R-:W-:Y:S02]  /*b110*/  IADD3.X R194, PT, PT, R194, UR25, RZ, P3, !PT ;  /* 0x00000019c2c27c10 */ /* 0x000fe40009ffe4ff */
[----:B------:R-:W-:Y:S02]  /*b120*/  IADD3 R193, P4, PT, R193, UR11, RZ ;  /* 0x0000000bc1c17c10 */ /* 0x000fe4000ff9e0ff */
[----:B------:R-:W-:Y:S02]  /*b130*/  IADD3 R182, P3, PT, R182, UR11, RZ ;  /* 0x0000000bb6b67c10 */ /* 0x000fe4000ff7e0ff */
[----:B------:R-:W-:-:S02]  /*b140*/  IADD3.X R191, PT, PT, R191, UR25, RZ, P4, !PT ;  /* 0x00000019bfbf7c10 */ /* 0x000fc4000a7fe4ff */
[----:B------:R-:W-:Y:S02]  /*b150*/  IADD3.X R180, PT, PT, R180, UR25, RZ, P3, !PT ;  /* 0x00000019b4b47c10 */ /* 0x000fe40009ffe4ff */
[----:B------:R-:W-:Y:S02]  /*b160*/  IADD3 R179, P4, PT, R179, UR11, RZ ;  /* 0x0000000bb3b37c10 */ /* 0x000fe4000ff9e0ff */
[----:B------:R-:W-:Y:S02]  /*b170*/  IADD3 R170, P3, PT, R170, UR11, RZ ;  /* 0x0000000baaaa7c10 */ /* 0x000fe4000ff7e0ff */
[----:B------:R-:W-:Y:S02]  /*b180*/  IADD3.X R178, PT, PT, R178, UR25, RZ, P4, !PT ;  /* 0x00000019b2b27c10 */ /* 0x000fe4000a7fe4ff */
[----:B------:R-:W-:Y:S02]  /*b190*/  IADD3.X R169, PT, PT, R169, UR25, RZ, P3, !PT ;  /* 0x00000019a9a97c10 */ /* 0x000fe40009ffe4ff */
[----:B------:R-:W-:-:S02]  /*b1a0*/  IADD3 R168, P4, PT, R168, UR11, RZ ;  /* 0x0000000ba8a87c10 */ /* 0x000fc4000ff9e0ff */
[----:B------:R-:W-:Y:S02]  /*b1b0*/  IADD3 R50, P3, PT, R50, UR11, RZ ;  /* 0x0000000b32327c10 */ /* 0x000fe4000ff7e0ff */
[----:B------:R-:W-:Y:S02]  /*b1c0*/  IADD3.X R52, PT, PT, R52, UR25, RZ, P4, !PT ;  /* 0x0000001934347c10 */ /* 0x000fe4000a7fe4ff */
[----:B------:R-:W-:Y:S02]  /*b1d0*/  IADD3.X R51, PT, PT, R51, UR25, RZ, P3, !PT ;  /* 0x0000001933337c10 */ /* 0x000fe40009ffe4ff */
[----:B-----5:R-:W-:Y:S02]  /*b1e0*/  IADD3 R23, P4, PT, R23, UR11, RZ ;  /* 0x0000000b17177c10 */ /* 0x020fe4000ff9e0ff */
        /* <DEDUP_REMOVED lines=27> */
[----:B---3--:R-:W-:-:S04]  /*b3a0*/  IADD3 R107, P5, PT, R107, UR11, RZ ;  /* 0x0000000b6b6b7c10 */ /* 0x008fc8000ffbe0ff */
[----:B--2---:R-:W-:Y:S02]  /*b3b0*/  IADD3.X R104, PT, PT, R104, UR25, RZ, P5, !PT ;  /* 0x0000001968687c10 */ /* 0x004fe4000affe4ff */
        /* <DEDUP_REMOVED lines=9> */
[----:B----4-:R-:W-:Y:S02]  /*b450*/  IADD3 R106, P6, PT, R106, UR11, RZ ;  /* 0x0000000b6a6a7c10 */ /* 0x010fe4000ffde0ff */
[----:B------:R-:W-:Y:S02]  /*b460*/  IADD3.X R72, PT, PT, R72, UR25, RZ, P5, !PT ;  /* 0x0000001948487c10 */ /* 0x000fe4000affe4ff */
[----:B------:R-:W-:Y:S02]  /*b470*/  IADD3 R44, P5, PT, R44, UR11, RZ ;  /* 0x0000000b2c2c7c10 */ /* 0x000fe4000ffbe0ff */
[----:B------:R-:W-:-:S02]  /*b480*/  IADD3 R105, P2, PT, R105, UR11, RZ ;  /* 0x0000000b69697c10 */ /* 0x000fc4000ff5e0ff */
[----:B------:R-:W-:Y:S02]  /*b490*/  IADD3.X R102, PT, PT, R102, UR25, RZ, P6, !PT ;  /* 0x0000001966667c10 */ /* 0x000fe4000b7fe4ff */
[----:B------:R-:W-:Y:S02]  /*b4a0*/  IADD3 R188, P6, PT, R188, UR11, RZ ;  /* 0x0000000bbcbc7c10 */ /* 0x000fe4000ffde0ff */
[----:B------:R-:W-:Y:S02]  /*b4b0*/  IADD3.X R46, PT, PT, R46, UR25, RZ, P5, !PT ;  /* 0x000000192e2e7c10 */ /* 0x000fe4000affe4ff */
        /* <DEDUP_REMOVED lines=18> */
[----:B------:R-:W-:Y:S02]  /*b5e0*/  IADD3 R48, P2, PT, R48, UR11, RZ ;  /* 0x0000000b30307c10 */ /* 0x000fe4000ff5e0ff */
[----:B------:R-:W-:Y:S02]  /*b5f0*/  IADD3.X R75, PT, PT, R75, UR25, RZ, P6, !PT ;  /* 0x000000194b4b7c10 */ /* 0x000fe4000b7fe4ff */
[----:B------:R-:W-:-:S02]  /*b600*/  IADD3 R45, P6, PT, R45, UR11, RZ ;  /* 0x0000000b2d2d7c10 */ /* 0x000fc4000ffde0ff */
[----:B------:R-:W-:Y:S02]  /*b610*/  IADD3.X R49, PT, PT, R49, UR25, RZ, P2, !PT ;  /* 0x0000001931317c10 */ /* 0x000fe400097fe4ff */
[----:B------:R-:W-:Y:S02]  /*b620*/  IADD3 R19, P2, PT, R19, UR11, RZ ;  /* 0x0000000b13137c10 */ /* 0x000fe4000ff5e0ff */
[----:B------:R-:W-:Y:S02]  /*b630*/  IADD3.X R47, PT, PT, R47, UR25, RZ, P6, !PT ;  /* 0x000000192f2f7c10 */ /* 0x000fe4000b7fe4ff */
[----:B------:R-:W-:Y:S01]  /*b640*/  IADD3.X R63, PT, PT, R63, UR25, RZ, P5, !PT ;  /* 0x000000193f3f7c10 */ /* 0x000fe2000affe4ff */
[----:B------:R-:W0:Y:S01]  /*b650*/  SYNCS.PHASECHK.TRANS64.TRYWAIT P5, [UR6], R101 ;  /* 0x00000065ff0075a7 */ /* 0x000e2200080a1106 */
[----:B------:R-:W-:Y:S02]  /*b660*/  IADD3 R18, P6, PT, R18, UR11, RZ ;  /* 0x0000000b12127c10 */ /* 0x000fe4000ffde0ff */
[----:B------:R-:W-:-:S02]  /*b670*/  IADD3.X R21, PT, PT, R21, UR25, RZ, P2, !PT ;  /* 0x0000001915157c10 */ /* 0x000fc400097fe4ff */
[----:B------:R-:W-:Y:S02]  /*b680*/  IADD3 R95, P2, PT, R95, UR11, RZ ;  /* 0x0000000b5f5f7c10 */ /* 0x000fe4000ff5e0ff */
[----:B------:R-:W-:Y:S02]  /*b690*/  IADD3.X R20, PT, PT, R20, UR25, RZ, P6, !PT ;  /* 0x0000001914147c10 */ /* 0x000fe4000b7fe4ff */
[----:B------:R-:W-:Y:S02]  /*b6a0*/  IADD3 R83, P6, PT, R83, UR11, RZ ;  /* 0x0000000b53537c10 */ /* 0x000fe4000ffde0ff */
[----:B------:R-:W-:Y:S02]  /*b6b0*/  IADD3.X R96, PT, PT, R96, UR25, RZ, P2, !PT ;  /* 0x0000001960607c10 */ /* 0x000fe400097fe4ff */
        /* <DEDUP_REMOVED lines=10> */
[----:B------:R-:W-:Y:S01]  /*b760*/  IADD3 R33, P6, PT, R33, UR11, RZ ;  /* 0x0000000b21217c10 */ /* 0x000fe2000ffde0ff */
[----:B------:R-:W-:Y:S01]  /*b770*/  STL [R1+0x134], R107 ;  /* 0x0001346b01007387 */ /* 0x000fe20000100800 */
[----:B------:R-:W-:Y:S02]  /*b780*/  IADD3.X R12, PT, PT, R12, UR25, RZ, P2, !PT ;  /* 0x000000190c0c7c10 */ /* 0x000fe400097fe4ff */
[----:B------:R-:W-:Y:S01]  /*b790*/  IADD3 R7, P2, PT, R7, UR11, RZ ;  /* 0x0000000b07077c10 */ /* 0x000fe2000ff5e0ff */
[----:B------:R-:W-:Y:S01]  /*b7a0*/  STL [R1+0x12c], R106 ;  /* 0x00012c6a01007387 */ /* 0x000fe20000100800 */
[----:B------:R-:W-:-:S02]  /*b7b0*/  IADD3.X R35, PT, PT, R35, UR25, RZ, P6, !PT ;  /* 0x0000001923237c10 */ /* 0x000fc4000b7fe4ff */
[----:B------:R-:W-:Y:S01]  /*b7c0*/  IADD3 R56, P4, PT, R56, UR11, RZ ;  /* 0x0000000b38387c10 */ /* 0x000fe2000ff9e0ff */
[----:B------:R-:W-:Y:S01]  /*b7d0*/  STL [R1+0x124], R105 ;  /* 0x0001246901007387 */ /* 0x000fe20000100800 */
[----:B------:R-:W-:Y:S02]  /*b7e0*/  IADD3 R32, P6, PT, R32, UR11, RZ ;  /* 0x0000000b20207c10 */ /* 0x000fe4000ffde0ff */
[----:B------:R-:W-:Y:S01]  /*b7f0*/  IADD3 R89, P3, PT, R89, UR11, RZ ;  /* 0x0000000b59597c10 */ /* 0x000fe2000ff7e0ff */
[----:B------:R-:W-:Y:S01]  /*b800*/  STL [R1+0x130], R104 ;  /* 0x0001306801007387 */ /* 0x000fe20000100800 */
[----:B------:R-:W-:-:S03]  /*b810*/  IADD3.X R9, PT, PT, R9, UR25, RZ, P2, !PT ;  /* 0x0000001909097c10 */ /* 0x000fc600097fe4ff */
[----:B------:R1:W-:Y:S01]  /*b820*/  STL [R1+0x128], R102 ;  /* 0x0001286601007387 */ /* 0x0003e20000100800 */
[----:B------:R-:W-:Y:S02]  /*b830*/  IADD3 R6, P2, PT, R6, UR11, RZ ;  /* 0x0000000b06067c10 */ /* 0x000fe4000ff5e0ff */
[----:B------:R-:W-:Y:S02]  /*b840*/  IADD3.X R58, PT, PT, R58, UR25, RZ, P4, !PT ;  /* 0x000000193a3a7c10 */ /* 0x000fe4000a7fe4ff */
[----:B------:R-:W-:Y:S02]  /*b850*/  IADD3.X R34, PT, PT, R34, UR25, RZ, P6, !PT ;  /* 0x0000001922227c10 */ /* 0x000fe4000b7fe4ff */
[----:B------:R-:W-:Y:S02]  /*b860*/  IADD3.X R90, PT, PT, R90, UR25, RZ, P3, !PT ;  /* 0x000000195a5a7c10 */ /* 0x000fe40009ffe4ff */
[----:B-1----:R-:W-:Y:S02]  /*b870*/  SHF.R.U32.HI R102, RZ, 0x6, R103 ;  /* 0x00000006ff667819 */ /* 0x002fe40000011667 */
[----:B------:R-:W-:-:S02]  /*b880*/  IADD3 R55, P4, PT, R55, UR11, RZ ;  /* 0x0000000b37377c10 */ /* 0x000fc4000ff9e0ff */
[----:B------:R-:W-:Y:S02]  /*b890*/  IADD3 R30, P6, PT, R30, UR11, RZ ;  /* 0x0000000b1e1e7c10 */ /* 0x000fe4000ffde0ff */
[----:B------:R-:W-:Y:S02]  /*b8a0*/  IADD3 R77, P3, PT, R77, UR11, RZ ;  /* 0x0000000b4d4d7c10 */ /* 0x000fe4000ff7e0ff */
[----:B------:R-:W-:Y:S02]  /*b8b0*/  SGXT.U32 R102, R102, 0x1 ;  /* 0x000000016666781a */ /* 0x000fe40000000000 */
[----:B------:R-:W-:Y:S02]  /*b8c0*/  IADD3.X R8, PT, PT, R8, UR25, RZ, P2, !PT ;  /* 0x0000001908087c10 */ /* 0x000fe400097fe4ff */
[----:B------:R-:W-:Y:S02]  /*b8d0*/  IADD3 R3, P2, PT, R3, UR11, RZ ;  /* 0x0000000b03037c10 */ /* 0x000fe4000ff5e0ff */
[----:B------:R-:W-:-:S02]  /*b8e0*/  IADD3.X R57, PT, PT, R57, UR25, RZ, P4, !PT ;  /* 0x0000001939397c10 */ /* 0x000fc4000a7fe4ff */
[----:B------:R-:W-:Y:S02]  /*b8f0*/  IADD3.X R31, PT, PT, R31, UR25, RZ, P6, !PT ;  /* 0x000000191f1f7c10 */ /* 0x000fe4000b7fe4ff */
[----:B------:R-:W-:Y:S02]  /*b900*/  IADD3.X R78, PT, PT, R78, UR25, RZ, P3, !PT ;  /* 0x000000194e4e7c10 */ /* 0x000fe40009ffe4ff */
[----:B------:R-:W-:Y:S02]  /*b910*/  IADD3 R53, P4, PT, R53, UR11, RZ ;  /* 0x0000000b35357c10 */ /* 0x000fe4000ff9e0ff */
[----:B------:R-:W-:Y:S02]  /*b920*/  LOP3.LUT R102, R102, 0x2, RZ, 0xfc, !PT ;  /* 0x0000000266667812 */ /* 0x000fe400078efcff */
[----:B------:R-:W-:Y:S02]  /*b930*/  IADD3 R28, P6, PT, R28, UR11, RZ ;  /* 0x0000000b1c1c7c10 */ /* 0x000fe4000ffde0ff */
[----:B------:R-:W-:-:S02]  /*b940*/  IADD3 R2, P3, PT, R2, UR11, RZ ;  /* 0x0000000b02027c10 */ /* 0x000fc4000ff7e0ff */
[----:B------:R-:W-:Y:S02]  /*b950*/  IADD3.X R5, PT, PT, R5, UR25, RZ, P2, !PT ;  /* 0x0000001905057c10 */ /* 0x000fe400097fe4ff */
[----:B------:R-:W-:Y:S02]  /*b960*/  ISETP.GE.AND P2, PT, R102, UR22, PT ;  /* 0x0000001666007c0c */ /* 0x000fe4000bf46270 */
[----:B------:R-:W-:Y:S02]  /*b970*/  IADD3.X R54, PT, PT, R54, UR25, RZ, P4, !PT ;  /* 0x0000001936367c10 */ /* 0x000fe4000a7fe4ff */
[----:B------:R-:W-:Y:S02]  /*b980*/  IADD3.X R29, PT, PT, R29, UR25, RZ, P6, !PT ;  /* 0x000000191d1d7c10 */ /* 0x000fe4000b7fe4ff */
[----:B------:R-:W-:Y:S01]  /*b990*/  IADD3.X R4, PT, PT, R4, UR25, RZ, P3, !PT ;  /* 0x0000001904047c10 */ /* 0x000fe20009ffe4ff */
[----:B0-----:R-:W-:Y:S06]  /*b9a0*/  @!P5 BRA `(.L_x_8) ;  /* 0x0000005800bcd947 */ /* 0x001fec0003800000 */
.L_x_16:
[----:B------:R-:W0:Y:S01]  /*b9b0*/  S2R R119, SR_TID.X ;  /* 0x0000000000777919 */ /* 0x000e220000002100 */
[----:B------:R-:W-:Y:S02]  /*b9c0*/  PRMT R164, RZ, 0x7610, R164 ;  /* 0x00007610ffa47816 */ /* 0x000fe400000000a4 */
[----:B------:R-:W-:Y:S01]  /*b9d0*/  PRMT R116, RZ, 0x7610, R116 ;  /* 0x00007610ff747816 */ /* 0x000fe20000000074 */
[----:B------:R-:W1:Y:S01]  /*b9e0*/  S2R R102, SR_TID.X ;  /* 0x0000000000667919 */ /* 0x000e620000002100 */
[----:B------:R-:W2:Y:S02]  /*b9f0*/  S2R R103, SR_TID.X ;  /* 0x0000000000677919 */ /* 0x000ea40000002100 */
[----:B------:R-:W3:Y:S04]  /*ba00*/  @!P2 LDG.E.U8 R164, desc[UR20][R28.64] ;  /* 0x000000141ca4a981 */ /* 0x000ee8000c1e1100 */
[----:B------:R4:W-:Y:S01]  /*ba10*/  STL [R1+0x148], R227 ;  /* 0x000148e301007387 */ /* 0x0009e20000100800 */
[----:B------:R-:W-:-:S03]  /*ba20*/  PRMT R148, RZ, 0x7610, R148 ;  /* 0x00007610ff947816 */ /* 0x000fc60000000094 */
[----:B------:R-:W-:Y:S04]  /*ba30*/  STL [R1+0x144], R245 ;  /* 0x000144f501007387 */ /* 0x000fe80000100800 */
[----:B------:R0:W-:Y:S04]  /*ba40*/  STL [R1+0x140], R244 ;  /* 0x000140f401007387 */ /* 0x0001e80000100800 */
[----:B------:R1:W-:Y:S01]  /*ba50*/  STL [R1+0x13c], R0 ;  /* 0x00013c0001007387 */ /* 0x0003e20000100800 */
[----:B0-----:R-:W-:-:S03]  /*ba60*/  SHF.R.U32.HI R118, RZ, 0x6, R119 ;  /* 0x00000006ff767819 */ /* 0x001fc60000011677 */
[----:B----4-:R-:W4:Y:S01]  /*ba70*/  LDL R227, [R1+0x128] ;  /* 0x0001280001e37983 */ /* 0x010f220000100800 */
[----:B------:R-:W-:-:S03]  /*ba80*/  SGXT.U32 R118, R118, 0x1 ;  /* 0x000000017676781a */ /* 0x000fc60000000000 */
[----:B------:R-:W3:Y:S01]  /*ba90*/  LDL R121, [R1+0x12c] ;  /* 0x00012c0001797983 */ /* 0x000ee20000100800 */
[----:B-1----:R-:W-:Y:S02]  /*baa0*/  SHF.R.U32.HI R102, RZ, 0x6, R102 ;  /* 0x00000006ff667819 */ /* 0x002fe40000011666 */
[----:B------:R-:W-:Y:S02]  /*bab0*/  LOP3.LUT R118, R118, 0xc, RZ, 0xfc, !PT ;  /* 0x0000000c76767812 */ /* 0x000fe400078efcff */
[----:B------:R-:W-:Y:S02]  /*bac0*/  SGXT.U32 R102, R102, 0x1 ;  /* 0x000000016666781a */ /* 0x000fe40000000000 */
[----:B------:R-:W-:Y:S02]  /*bad0*/  ISETP.GE.AND P2, PT, R118, UR22, PT ;  /* 0x0000001676007c0c */ /* 0x000fe4000bf46270 */
[----:B------:R-:W0:Y:S01]  /*bae0*/  S2R R118, SR_TID.X ;  /* 0x0000000000767919 */ /* 0x000e220000002100 */
[----:B------:R-:W-:-:S04]  /*baf0*/  LOP3.LUT R102, R102, 0x4, RZ, 0xfc, !PT ;  /* 0x0000000466667812 */ /* 0x000fc800078efcff */
[----:B------:R-:W-:Y:S02]  /*bb00*/  ISETP.GE.AND P5, PT, R102, UR22, PT ;  /* 0x0000001666007c0c */ /* 0x000fe4000bfa6270 */
[--C-:B--2---:R-:W-:Y:S02]  /*bb10*/  SHF.R.U32.HI R102, RZ, 0x6, R103.reuse ;  /* 0x00000006ff667819 */ /* 0x104fe40000011667 */
[----:B------:R-:W-:Y:S02]  /*bb20*/  SHF.R.U32.HI R103, RZ, 0x6, R103 ;  /* 0x00000006ff677819 */ /* 0x000fe40000011667 */
[----:B------:R-:W-:Y:S02]  /*bb30*/  SGXT.U32 R102, R102, 0x1 ;  /* 0x000000016666781a */ /* 0x000fe40000000000 */
[----:B------:R-:W-:Y:S02]  /*bb40*/  SGXT.U32 R103, R103, 0x1 ;  /* 0x000000016767781a */ /* 0x000fe40000000000 */
[----:B------:R-:W-:-:S02]  /*bb50*/  LOP3.LUT R102, R102, 0x8, RZ, 0xfc, !PT ;  /* 0x0000000866667812 */ /* 0x000fc400078efcff */
[----:B------:R-:W-:Y:S02]  /*bb60*/  LOP3.LUT R103, R103, 0x6, RZ, 0xfc, !PT ;  /* 0x0000000667677812 */ /* 0x000fe400078efcff */
[----:B------:R-:W-:Y:S01]  /*bb70*/  ISETP.GE.AND P3, PT, R102, UR22, PT ;  /* 0x0000001666007c0c */ /* 0x000fe2000bf66270 */
[----:B------:R-:W-:Y:S01]  /*bb80*/  @!P0 IMAD.MOV.U32 R102, RZ, RZ, R2 ;  /* 0x000000ffff668224 */ /* 0x000fe200078e0002 */
[----:B------:R-:W-:Y:S01]  /*bb90*/  ISETP.GE.AND P4, PT, R103, UR22, PT ;  /* 0x0000001667007c0c */ /* 0x000fe2000bf86270 */
[----:B------:R-:W-:-:S05]  /*bba0*/  @!P0 IMAD.MOV.U32 R103, RZ, RZ, R4 ;  /* 0x000000ffff678224 */ /* 0x000fca00078e0004 */
[----:B------:R1:W2:Y:S01]  /*bbb0*/  @!P0 LDG.E.U8 R116, desc[UR20][R102.64] ;  /* 0x0000001466748981 */ /* 0x0002a2000c1e1100 */
[----:B------:R-:W-:Y:S02]  /*bbc0*/  PRMT R244, RZ, 0x7610, R244 ;  /* 0x00007610fff47816 */ /* 0x000fe400000000f4 */
[----:B------:R-:W-:Y:S02]  /*bbd0*/  SHF.R.U32.HI R119, RZ, 0x6, R119 ;  /* 0x00000006ff777819 */ /* 0x000fe40000011677 */
[----:B0-----:R-:W-:Y:S02]  /*bbe0*/  LEA.HI R0, R118, 0xe, RZ, 0x1a ;  /* 0x0000000e76007811 */ /* 0x001fe400078fd0ff */
[----:B------:R-:W-:Y:S01]  /*bbf0*/  SGXT.U32 R119, R119, 0x1 ;  /* 0x000000017777781a */ /* 0x000fe20000000000 */
[----:B-1----:R-:W-:Y:S01]  /*bc00*/  @!P5 IMAD.MOV.U32 R102, RZ, RZ, R53 ;  /* 0x000000ffff66d224 */ /* 0x002fe200078e0035 */
[----:B------:R-:W-:Y:S01]  /*bc10*/  PRMT R120, RZ, 0x7610, R120 ;  /* 0x00007610ff787816 */ /* 0x000fe20000000078 */
[----:B------:R-:W-:Y:S01]  /*bc20*/  @!P5 IMAD.MOV.U32 R103, RZ, RZ, R54 ;  /* 0x000000ffff67d224 */ /* 0x000fe200078e0036 */
[----:B------:R-:W-:-:S04]  /*bc30*/  LOP3.LUT R119, R119, 0xa, RZ, 0xfc, !PT ;  /* 0x0000000a77777812 */ /* 0x000fc800078efcff */
[----:B------:R0:W2:Y:S01]  /*bc40*/  @!P5 LDG.E.U8 R148, desc[UR20][R102.64] ;  /* 0x000000146694d981 */ /* 0x0000a2000c1e1100 */
[----:B------:R-:W-:Y:S02]  /*bc50*/  ISETP.GE.AND P5, PT, R0, UR22, PT ;  /* 0x0000001600007c0c */ /* 0x000fe4000bfa6270 */
[--C-:B------:R-:W-:Y:S02]  /*bc60*/  SHF.R.U32.HI R0, RZ, 0x6, R118.reuse ;  /* 0x00000006ff007819 */ /* 0x100fe40000011676 */
[----:B------:R-:W-:-:S04]  /*bc70*/  SHF.R.U32.HI R118, RZ, 0x6, R118 ;  /* 0x00000006ff767819 */ /* 0x000fc80000011676 */
[----:B------:R-:W-:Y:S01]  /*bc80*/  SGXT.U32 R118, R118, 0x1 ;  /* 0x000000017676781a */ /* 0x000fe20000000000 */
[----:B0-----:R-:W-:Y:S02]  /*bc90*/  @!P4 IMAD.MOV.U32 R102, RZ, RZ, R77 ;  /* 0x000000ffff66c224 */ /* 0x001fe400078e004d */
[----:B------:R-:W-:Y:S01]  /*bca0*/  @!P4 IMAD.MOV.U32 R103, RZ, RZ, R78 ;  /* 0x000000ffff67c224 */ /* 0x000fe200078e004e */
[----:B------:R-:W-:-:S04]  /*bcb0*/  LOP3.LUT R118, R118, 0x10, RZ, 0xfc, !PT ;  /* 0x0000001076767812 */ /* 0x000fc800078efcff */
[----:B------:R0:W2:Y:S01]  /*bcc0*/  @!P4 LDG.E.U8 R244, desc[UR20][R102.64] ;  /* 0x0000001466f4c981 */ /* 0x0000a2000c1e1100 */
[----:B------:R-:W-:Y:S02]  /*bcd0*/  ISETP.GE.AND P4, PT, R118, UR22, PT ;  /* 0x0000001676007c0c */ /* 0x000fe4000bf86270 */
[----:B------:R-:W1:Y:S01]  /*bce0*/  S2R R118, SR_TID.X ;  /* 0x0000000000767919 */ /* 0x000e620000002100 */
[----:B------:R-:W-:Y:S01]  /*bcf0*/  SGXT.U32 R0, R0, 0x1 ;  /* 0x000000010000781a */ /* 0x000fe20000000000 */
[----:B0-----:R-:W-:Y:S02]  /*bd00*/  @!P3 IMAD.MOV.U32 R102, RZ, RZ, R3 ;  /* 0x000000ffff66b224 */ /* 0x001fe400078e0003 */
[----:B------:R-:W-:Y:S01]  /*bd10*/  @!P3 IMAD.MOV.U32 R103, RZ, RZ, R5 ;  /* 0x000000ffff67b224 */ /* 0x000fe200078e0005 */
[----:B------:R-:W-:Y:S02]  /*bd20*/  LOP3.LUT R0, R0, 0x12, RZ, 0xfc, !PT ;  /* 0x0000001200007812 */ /* 0x000fe400078efcff */
[----:B------:R-:W-:-:S02]  /*bd30*/  ISETP.GE.AND P0, PT, R119, UR22, PT ;  /* 0x0000001677007c0c */ /* 0x000fc4000bf06270 */
[----:B------:R0:W2:Y:S01]  /*bd40*/  @!P3 LDG.E.U8 R120, desc[UR20][R102.64] ;  /* 0x000000146678b981 */ /* 0x0000a2000c1e1100 */
[----:B------:R-:W-:Y:S02]  /*bd50*/  ISETP.GE.AND P3, PT, R0, UR22, PT ;  /* 0x0000001600007c0c */ /* 0x000fe4000bf66270 */
[----:B------:R-:W-:Y:S01]  /*bd60*/  PRMT R163, RZ, 0x7610, R163 ;  /* 0x00007610ffa37816 */ /* 0x000fe200000000a3 */
[----:B------:R-:W2:Y:S07]  /*bd70*/  LDL R119, [R1+0x124] ;  /* 0x0001240001777983 */ /* 0x000eae0000100800 */
[----:B------:R-:W2:Y:S01]  /*bd80*/  @!P0 LDG.E.U8 R163, desc[UR20][R30.64] ;  /* 0x000000141ea38981 */ /* 0x000ea2000c1e1100 */
[----:B-1----:R-:W-:-:S02]  /*bd90*/  SHF.R.U32.HI R0, RZ, 0x6, R118 ;  /* 0x00000006ff007819 */ /* 0x002fc40000011676 */
[----:B------:R-:W-:-:S04]  /*bda0*/  SHF.R.U32.HI R118, RZ, 0x6, R118 ;  /* 0x00000006ff767819 */ /* 0x000fc80000011676 */
[----:B------:R-:W-:-:S04]  /*bdb0*/  SGXT.U32 R118, R118, 0x1 ;  /* 0x000000017676781a */ /* 0x000fc80000000000 */
[----:B------:R-:W-:-:S04]  /*bdc0*/  LOP3.LUT R118, R118, 0x14, RZ, 0xfc, !PT ;  /* 0x0000001476767812 */ /* 0x000fc800078efcff */
[----:B------:R-:W-:Y:S02]  /*bdd0*/  ISETP.GE.AND P0, PT, R118, UR22, PT ;  /* 0x0000001676007c0c */ /* 0x000fe4000bf06270 */
[----:B------:R-:W1:Y:S01]  /*bde0*/  S2R R118, SR_TID.X ;  /* 0x0000000000767919 */ /* 0x000e620000002100 */
[----:B------:R-:W-:Y:S01]  /*bdf0*/  SGXT.U32 R0, R0, 0x1 ;  /* 0x000000010000781a */ /* 0x000fe20000000000 */
[----:B0-----:R-:W-:Y:S01]  /*be00*/  @!P2 IMAD.MOV.U32 R102, RZ, RZ, R55 ;  /* 0x000000ffff66a224 */ /* 0x001fe200078e0037 */
[----:B------:R-:W-:Y:S01]  /*be10*/  PRMT R147, RZ, 0x7610, R147 ;  /* 0x00007610ff937816 */ /* 0x000fe20000000093 */
[----:B------:R-:W-:Y:S01]  /*be20*/  @!P2 IMAD.MOV.U32 R103, RZ, RZ, R57 ;  /* 0x000000ffff67a224 */ /* 0x000fe200078e0039 */
[----:B------:R-:W-:-:S04]  /*be30*/  LOP3.LUT R0, R0, 0x16, RZ, 0xfc, !PT ;  /* 0x0000001600007812 */ /* 0x000fc800078efcff */
[----:B------:R0:W2:Y:S01]  /*be40*/  @!P2 LDG.E.U8 R147, desc[UR20][R102.64] ;  /* 0x000000146693a981 */ /* 0x0000a2000c1e1100 */
[----:B------:R-:W-:Y:S02]  /*be50*/  ISETP.GE.AND P2, PT, R0, UR22, PT ;  /* 0x0000001600007c0c */ /* 0x000fe4000bf46270 */
[----:B------:R-:W-:Y:S01]  /*be60*/  PRMT R238, RZ, 0x7610, R238 ;  /* 0x00007610ffee7816 */ /* 0x000fe200000000ee */
[----:B0-----:R-:W-:Y:S02]  /*be70*/  @!P5 IMAD.MOV.U32 R102, RZ, RZ, R89 ;  /* 0x000000ffff66d224 */ /* 0x001fe400078e0059 */
[----:B------:R-:W-:-:S05]  /*be80*/  @!P5 IMAD.MOV.U32 R103, RZ, RZ, R90 ;  /* 0x000000ffff67d224 */ /* 0x000fca00078e005a */
[----:B------:R0:W2:Y:S01]  /*be90*/  @!P5 LDG.E.U8 R238, desc[UR20][R102.64] ;  /* 0x0000001466eed981 */ /* 0x0000a2000c1e1100 */
[----:B-1----:R-:W-:-:S04]  /*bea0*/  SHF.R.U32.HI R0, RZ, 0x6, R118 ;  /* 0x00000006ff007819 */ /* 0x002fc80000011676 */
[----:B------:R-:W-:-:S04]  /*beb0*/  SGXT.U32 R0, R0, 0x1 ;  /* 0x000000010000781a */ /* 0x000fc80000000000 */
[----:B------:R-:W-:-:S04]  /*bec0*/  LOP3.LUT R0, R0, 0x18, RZ, 0xfc, !PT ;  /* 0x0000001800007812 */ /* 0x000fc800078efcff */
[----:B------:R-:W-:Y:S02]  /*bed0*/  ISETP.GE.AND P5, PT, R0, UR22, PT ;  /* 0x0000001600007c0c */ /* 0x000fe4000bfa6270 */
[--C-:B------:R-:W-:Y:S02]  /*bee0*/  SHF.R.U32.HI R0, RZ, 0x6, R118.reuse ;  /* 0x00000006ff007819 */ /* 0x100fe40000011676 */
[----:B------:R-:W-:Y:S01]  /*bef0*/  SHF.R.U32.HI R118, RZ, 0x6, R118 ;  /* 0x00000006ff767819 */ /* 0x000fe20000011676 */
[----:B0-----:R-:W-:Y:S01]  /*bf00*/  @!P4 IMAD.MOV.U32 R102, RZ, RZ, R6 ;  /* 0x000000ffff66c224 */ /* 0x001fe200078e0006 */
[----:B------:R-:W-:Y:S02]  /*bf10*/  PRMT R123, RZ, 0x7610, R123 ;  /* 0x00007610ff7b7816 */ /* 0x000fe4000000007b */
[----:B------:R-:W-:Y:S01]  /*bf20*/  SGXT.U32 R118, R118, 0x1 ;  /* 0x000000017676781a */ /* 0x000fe20000000000 */
[----:B------:R-:W-:-:S03]  /*bf30*/  @!P4 IMAD.MOV.U32 R103, RZ, RZ, R8 ;  /* 0x000000ffff67c224 */ /* 0x000fc600078e0008 */
[----:B------:R-:W-:Y:S02]  /*bf40*/  LOP3.LUT R118, R118, 0x1a, RZ, 0xfc, !PT ;  /* 0x0000001a76767812 */ /* 0x000fe400078efcff */
[----:B------:R0:W2:Y:S02]  /*bf50*/  @!P4 LDG.E.U8 R123, desc[UR20][R102.64] ;  /* 0x00000014667bc981 */ /* 0x0000a4000c1e1100 */
[----:B------:R-:W-:Y:S02]  /*bf60*/  ISETP.GE.AND P4, PT, R118, UR22, PT ;  /* 0x0000001676007c0c */ /* 0x000fe4000bf86270 */
[----:B------:R-:W1:Y:S01]  /*bf70*/  S2R R118, SR_TID.X ;  /* 0x0000000000767919 */ /* 0x000e620000002100 */
[----:B------:R-:W-:Y:S02]  /*bf80*/  SGXT.U32 R0, R0, 0x1 ;  /* 0x000000010000781a */ /* 0x000fe40000000000 */
[----:B------:R-:W-:Y:S01]  /*bf90*/  PRMT R162, RZ, 0x7610, R162 ;  /* 0x00007610ffa27816 */ /* 0x000fe200000000a2 */
[----:B0-----:R-:W-:-:S02]  /*bfa0*/  @!P3 IMAD.MOV.U32 R102, RZ, RZ, R32 ;  /* 0x000000ffff66b224 */ /* 0x001fc400078e0020 */
[----:B------:R-:W-:Y:S01]  /*bfb0*/  @!P3 IMAD.MOV.U32 R103, RZ, RZ, R34 ;  /* 0x000000ffff67b224 */ /* 0x000fe200078e0022 */
[----:B------:R-:W-:Y:S02]  /*bfc0*/  LOP3.LUT R0, R0, 0x1c, RZ, 0xfc, !PT ;  /* 0x0000001c00007812 */ /* 0x000fe400078efcff */
[----:B------:R-:W-:Y:S02]  /*bfd0*/  PRMT R146, RZ, 0x7610, R146 ;  /* 0x00007610ff927816 */ /* 0x000fe40000000092 */
[----:B------:R0:W2:Y:S01]  /*bfe0*/  @!P3 LDG.E.U8 R162, desc[UR20][R102.64] ;  /* 0x0000001466a2b981 */ /* 0x0000a2000c1e1100 */
[----:B------:R-:W-:Y:S01]  /*bff0*/  ISETP.GE.AND P3, PT, R0, UR22, PT ;  /* 0x0000001600007c0c */ /* 0x000fe2000bf66270 */
[----:B0-----:R-:W-:Y:S02]  /*c000*/  @!P0 IMAD.MOV.U32 R102, RZ, RZ, R56 ;  /* 0x000000ffff668224 */ /* 0x001fe400078e0038 */
[----:B------:R-:W-:-:S05]  /*c010*/  @!P0 IMAD.MOV.U32 R103, RZ, RZ, R58 ;  /* 0x000000ffff678224 */ /* 0x000fca00078e003a */
[----:B------:R0:W2:Y:S01]  /*c020*/  @!P0 LDG.E.U8 R146, desc[UR20][R102.64] ;  /* 0x0000001466928981 */ /* 0x0000a2000c1e1100 */
[----:B-1----:R-:W-:Y:S02]  /*c030*/  SHF.R.U32.HI R0, RZ, 0x6, R118 ;  /* 0x00000006ff007819 */ /* 0x002fe40000011676 */
[----:B------:R-:W-:-:S04]  /*c040*/  LEA.HI R118, R118, 0x1e, RZ, 0x1a ;  /* 0x0000001e76767811 */ /* 0x000fc800078fd0ff */
        /* <DEDUP_REMOVED lines=31> */
[----:B------:R-:W-:-:S04]  /*c240*/  LOP3.LUT R0, R0, 0x26, RZ, 0xfc, !PT ;  /* 0x0000002600007812 */ /* 0x000fc800078efcff */
[----:B------:R0:W2:Y:S01]  /*c250*/  @!P3 LDG.E.U8 R145, desc[UR20][R102.64] ;  /* 0x000000146691b981 */ /* 0x0000a2000c1e1100 */
[----:B------:R-:W-:Y:S02]  /*c260*/  ISETP.GE.AND P3, PT, R0, UR22, PT ;  /* 0x0000001600007c0c */ /* 0x000fe4000bf66270 */
[----:B------:R-:W-:Y:S01]  /*c270*/  PRMT R187, RZ, 0x7610, R187 ;  /* 0x00007610ffbb7816 */ /* 0x000fe200000000bb */
[----:B0-----:R-:W-:Y:S01]  /*c280*/  @!P0 IMAD.MOV.U32 R102, RZ, RZ, R91 ;  /* 0x000000ffff668224 */ /* 0x001fe200078e005b */
[--C-:B-1----:R-:W-:Y:S02]  /*c290*/  SHF.R.U32.HI R0, RZ, 0x6, R118.reuse ;  /* 0x00000006ff007819 */ /* 0x102fe40000011676 */
[----:B------:R-:W-:Y:S01]  /*c2a0*/  SHF.R.U32.HI R118, RZ, 0x6, R118 ;  /* 0x00000006ff767819 */ /* 0x000fe20000011676 */
[----:B------:R-:W-:-:S03]  /*c2b0*/  @!P0 IMAD.MOV.U32 R103, RZ, RZ, R92 ;  /* 0x000000ffff678224 */ /* 0x000fc600078e005c */
[----:B------:R-:W-:Y:S02]  /*c2c0*/  SGXT.U32 R118, R118, 0x1 ;  /* 0x000000017676781a */ /* 0x000fe40000000000 */
[----:B------:R0:W2:Y:S02]  /*c2d0*/  @!P0 LDG.E.U8 R187, desc[UR20][R102.64] ;  /* 0x0000001466bb8981 */ /* 0x0000a4000c1e1100 */
        /* <DEDUP_REMOVED lines=10> */
[----:B------:R-:W-:Y:S02]  /*c380*/  PRMT R160, RZ, 0x7610, R160 ;  /* 0x00007610ffa07816 */ /* 0x000fe400000000a0 */
[----:B------:R-:W-:-:S04]  /*c390*/  PRMT R144, RZ, 0x7610, R144 ;  /* 0x00007610ff907816 */ /* 0x000fc80000000090 */
[----:B------:R-:W2:Y:S01]  /*c3a0*/  @!P5 LDG.E.U8 R160, desc[UR20][R36.64] ;  /* 0x0000001424a0d981 */ /* 0x000ea2000c1e1100 */
[----:B0-----:R-:W-:Y:S01]  /*c3b0*/  @!P4 IMAD.MOV.U32 R102, RZ, RZ, R61 ;  /* 0x000000ffff66c224 */ /* 0x001fe200078e003d */
[----:B-1----:R-:W-:-:S04]  /*c3c0*/  SHF.R.U32.HI R0, RZ, 0x6, R118 ;  /* 0x00000006ff007819 */ /* 0x002fc80000011676 */
[----:B------:R-:W-:-:S04]  /*c3d0*/  SGXT.U32 R0, R0, 0x1 ;  /* 0x000000010000781a */ /* 0x000fc80000000000 */
[----:B------:R-:W-:Y:S01]  /*c3e0*/  LOP3.LUT R0, R0, 0x2c, RZ, 0xfc, !PT ;  /* 0x0000002c00007812 */ /* 0x000fe200078efcff */
[----:B------:R-:W-:-:S03]  /*c3f0*/  @!P4 IMAD.MOV.U32 R103, RZ, RZ, R63 ;  /* 0x000000ffff67c224 */ /* 0x000fc600078e003f */
[----:B------:R-:W-:Y:S02]  /*c400*/  ISETP.GE.AND P5, PT, R0, UR22, PT ;  /* 0x0000001600007c0c */ /* 0x000fe4000bfa6270 */
[----:B------:R-:W-:Y:S01]  /*c410*/  SHF.R.U32.HI R0, RZ, 0x6, R118 ;  /* 0x00000006ff007819 */ /* 0x000fe20000011676 */
[----:B------:R0:W2:Y:S01]  /*c420*/  @!P4 LDG.E.U8 R144, desc[UR20][R102.64] ;  /* 0x000000146690c981 */ /* 0x0000a2000c1e1100 */
[----:B------:R-:W-:-:S04]  /*c430*/  LEA.HI R118, R118, 0x2e, RZ, 0x1a ;  /* 0x0000002e76767811 */ /* 0x000fc800078fd0ff */
[----:B------:R-:W-:Y:S02]  /*c440*/  ISETP.GE.AND P4, PT, R118, UR22, PT ;  /* 0x0000001676007c0c */ /* 0x000fe4000bf86270 */
[----:B------:R-:W1:Y:S01]  /*c450*/  S2R R118, SR_TID.X ;  /* 0x0000000000767919 */ /* 0x000e620000002100 */
[----:B------:R-:W-:Y:S02]  /*c460*/  SGXT.U32 R0, R0, 0x1 ;  /* 0x000000010000781a */ /* 0x000fe40000000000 */
[----:B------:R-:W-:Y:S01]  /*c470*/  PRMT R186, RZ, 0x7610, R186 ;  /* 0x00007610ffba7816 */ /* 0x000fe200000000ba */
[----:B0-----:R-:W-:Y:S02]  /*c480*/  @!P3 IMAD.MOV.U32 R102, RZ, RZ, R81 ;  /* 0x000000ffff66b224 */ /* 0x001fe400078e0051 */
        /* <DEDUP_REMOVED lines=8> */
[--C-:B-1----:R-:W-:Y:S02]  /*c510*/  SHF.R.U32.HI R0, RZ, 0x6, R118.reuse ;  /* 0x00000006ff007819 */ /* 0x102fe40000011676 */
        /* <DEDUP_REMOVED lines=89> */
[----:B------:R-:W-:Y:S01]  /*cab0*/  PRMT R129, RZ, 0x7610, R129 ;  /* 0x00007610ff817816 */ /* 0x000fe20000000081 */
[----:B0-----:R-:W-:Y:S01]  /*cac0*/  @!P2 IMAD.MOV.U32 R102, RZ, RZ, R22 ;  /* 0x000000ffff66a224 */ /* 0x001fe200078e0016 */
[----:B------:R-:W-:Y:S01]  /*cad0*/  SGXT.U32 R0, R0, 0x1 ;  /* 0x000000010000781a */ /* 0x000fe20000000000 */
[----:B------:R-:W-:Y:S01]  /*cae0*/  @!P2 IMAD.MOV.U32 R103, RZ, RZ, R24 ;  /* 0x000000ffff67a224 */ /* 0x000fe200078e0018 */
[----:B------:R-:W-:Y:S02]  /*caf0*/  PRMT R130, RZ, 0x7610, R130 ;  /* 0x00007610ff827816 */ /* 0x000fe40000000082 */
[----:B------:R-:W-:Y:S02]  /*cb00*/  LOP3.LUT R0, R0, 0x68, RZ, 0xfc, !PT ;  /* 0x0000006800007812 */ /* 0x000fe400078efcff */
[----:B------:R0:W2:Y:S02]  /*cb10*/  @!P2 LDG.E.U8 R129, desc[UR20][R102.64] ;  /* 0x000000146681a981 */ /* 0x0000a4000c1e1100 */
[----:B------:R-:W-:Y:S01]  /*cb20*/  ISETP.GE.AND P2, PT, R0, UR22, PT ;  /* 0x0000001600007c0c */ /* 0x000fe2000bf46270 */
[----:B0-----:R-:W-:-:S02]  /*cb30*/  @!P5 IMAD.MOV.U32 R102, RZ, RZ, R23 ;  /* 0x000000ffff66d224 */ /* 0x001fc400078e0017 */
[----:B------:R-:W-:-:S05]  /*cb40*/  @!P5 IMAD.MOV.U32 R103, RZ, RZ, R25 ;  /* 0x000000ffff67d224 */ /* 0x000fca00078e0019 */
[----:B------:R0:W2:Y:S01]  /*cb50*/  @!P5 LDG.E.U8 R130, desc[UR20][R102.64] ;  /* 0x000000146682d981 */ /* 0x0000a2000c1e1100 */
[----:B-1----:R-:W-:-:S04]  /*cb60*/  LEA.HI R0, R118, 0x3e, RZ, 0x1a ;  /* 0x0000003e76007811 */ /* 0x002fc800078fd0ff */
[----:B------:R-:W-:Y:S02]  /*cb70*/  ISETP.GE.AND P5, PT, R0, UR22, PT ;  /* 0x0000001600007c0c */ /* 0x000fe4000bfa6270 */
[--C-:B------:R-:W-:Y:S02]  /*cb80*/  SHF.R.U32.HI R0, RZ, 0x6, R118.reuse ;  /* 0x00000006ff007819 */ /* 0x100fe40000011676 */
[----:B------:R-:W-:Y:S02]  /*cb90*/  SHF.R.U32.HI R118, RZ, 0x6, R118 ;  /* 0x00000006ff767819 */ /* 0x000fe40000011676 */
[----:B------:R-:W-:Y:S02]  /*cba0*/  PRMT R157, RZ, 0x7610, R157 ;  /* 0x00007610ff9d7816 */ /* 0x000fe4000000009d */
[----:B------:R-:W-:-:S04]  /*cbb0*/  SGXT.U32 R118, R118, 0x1 ;  /* 0x000000017676781a */ /* 0x000fc80000000000 */
[----:B------:R-:W-:Y:S01]  /*cbc0*/  LOP3.LUT R118, R118, 0x70, RZ, 0xfc, !PT ;  /* 0x0000007076767812 */ /* 0x000fe200078efcff */
[----:B------:R-:W2:Y:S03]  /*cbd0*/  @!P4 LDG.E.U8 R157, desc[UR20][R42.64] ;  /* 0x000000142a9dc981 */ /* 0x000ea6000c1e1100 */
[----:B------:R-:W-:Y:S02]  /*cbe0*/  ISETP.GE.AND P4, PT, R118, UR22, PT ;  /* 0x0000001676007c0c */ /* 0x000fe4000bf86270 */
[----:B------:R-:W1:Y:S01]  /*cbf0*/  S2R R118, SR_TID.X ;  /* 0x0000000000767919 */ /* 0x000e620000002100 */
[----:B------:R-:W-:Y:S02]  /*cc00*/  SGXT.U32 R0, R0, 0x1 ;  /* 0x000000010000781a */ /* 0x000fe40000000000 */
[----:B------:R-:W-:Y:S02]  /*cc10*/  PRMT R131, RZ, 0x7610, R131 ;  /* 0x00007610ff837816 */ /* 0x000fe40000000083 */
[----:B------:R-:W-:-:S04]  /*cc20*/  LOP3.LUT R0, R0, 0x78, RZ, 0xfc, !PT ;  /* 0x0000007800007812 */ /* 0x000fc800078efcff */
[----:B------:R-:W2:Y:S01]  /*cc30*/  @!P3 LDG.E.U8 R131, desc[UR20][R26.64] ;  /* 0x000000141a83b981 */ /* 0x000ea2000c1e1100 */
[----:B------:R-:W-:Y:S01]  /*cc40*/  ISETP.GE.AND P3, PT, R0, UR22, PT ;  /* 0x0000001600007c0c */ /* 0x000fe2000bf66270 */
[----:B0-----:R-:W-:Y:S01]  /*cc50*/  @!P0 IMAD.MOV.U32 R102, RZ, RZ, R67 ;  /* 0x000000ffff668224 */ /* 0x001fe200078e0043 */
[----:B------:R-:W-:Y:S01]  /*cc60*/  PRMT R141, RZ, 0x7610, R141 ;  /* 0x00007610ff8d7816 */ /* 0x000fe2000000008d */
        /* <DEDUP_REMOVED lines=30> */
[----:B------:R0:W3:Y:S02]  /*ce50*/  @!P4 LDG.E.U8 R166, desc[UR20][R102.64] ;  /* 0x0000001466a6c981 */ /* 0x0000e4000c1e1100 */
        /* <DEDUP_REMOVED lines=8> */
[----:B------:R0:W3:Y:S01]  /*cee0*/  @!P3 LDG.E.U8 R165, desc[UR20][R102.64] ;  /* 0x0000001466a5b981 */ /* 0x0000e2000c1e1100 */
[----:B------:R-:W-:Y:S01]  /*cef0*/  ISETP.GE.AND P3, PT, R0, UR22, PT ;  /* 0x0000001600007c0c */ /* 0x000fe2000bf66270 */
[----:B0-----:R-:W-:Y:S02]  /*cf00*/  @!P0 IMAD.MOV.U32 R102, RZ, RZ, R44 ;  /* 0x000000ffff668224 */ /* 0x001fe400078e002c */
[----:B------:R-:W-:-:S05]  /*cf10*/  @!P0 IMAD.MOV.U32 R103, RZ, RZ, R46 ;  /* 0x000000ffff678224 */ /* 0x000fca00078e002e */
[----:B------:R0:W3:Y:S01]  /*cf20*/  @!P0 LDG.E.U8 R156, desc[UR20][R102.64] ;  /* 0x00000014669c8981 */ /* 0x0000e2000c1e1100 */
[----:B-1----:R-:W-:Y:S02]  /*cf30*/  SHF.R.U32.HI R0, RZ, 0x6, R118 ;  /* 0x00000006ff007819 */ /* 0x002fe40000011676 */
[----:B------:R-:W-:-:S04]  /*cf40*/  LEA.HI R118, R118, 0x4e, RZ, 0x1a ;  /* 0x0000004e76767811 */ /* 0x000fc800078fd0ff */
[----:B------:R-:W-:Y:S02]  /*cf50*/  ISETP.GE.AND P0, PT, R118, UR22, PT ;  /* 0x0000001676007c0c */ /* 0x000fe4000bf06270 */
[----:B------:R-:W1:Y:S01]  /*cf60*/  S2R R118, SR_TID.X ;  /* 0x0000000000767919 */ /* 0x000e620000002100 */
[----:B------:R-:W-:Y:S01]  /*cf70*/  PRMT R140, RZ, 0x7610, R140 ;  /* 0x00007610ff8c7816 */ /* 0x000fe2000000008c */
[----:B0-----:R-:W-:Y:S02]  /*cf80*/  @!P2 IMAD.MOV.U32 R102, RZ, RZ, R68 ;  /* 0x000000ffff66a224 */ /* 0x001fe400078e0044 */
[----:B------:R-:W-:Y:S01]  /*cf90*/  @!P2 IMAD.MOV.U32 R103, RZ, RZ, R70 ;  /* 0x000000ffff67a224 */ /* 0x000fe200078e0046 */
[----:B------:R-:W-:Y:S02]  /*cfa0*/  SGXT.U32 R0, R0, 0x1 ;  /* 0x000000010000781a */ /* 0x000fe40000000000 */
[----:B------:R-:W-:Y:S02]  /*cfb0*/  PRMT R115, RZ, 0x7610, R115 ;  /* 0x00007610ff737816 */ /* 0x000fe40000000073 */
[----:B------:R0:W3:Y:S01]  /*cfc0*/  @!P2 LDG.E.U8 R140, desc[UR20][R102.64] ;  /* 0x00000014668ca981 */ /* 0x0000e2000c1e1100 */
[----:B------:R-:W-:-:S02]  /*cfd0*/  LOP3.LUT R0, R0, 0x52, RZ, 0xfc, !PT ;  /* 0x0000005200007812 */ /* 0x000fc400078efcff */
[----:B------:R-:W-:Y:S02]  /*cfe0*/  PRMT R155, RZ, 0x7610, R155 ;  /* 0x00007610ff9b7816 */ /* 0x000fe4000000009b */
[----:B------:R-:W-:Y:S01]  /*cff0*/  ISETP.GE.AND P2, PT, R0, UR22, PT ;  /* 0x0000001600007c0c */ /* 0x000fe2000bf46270 */
[----:B0-----:R-:W-:Y:S02]  /*d000*/  @!P5 IMAD.MOV.U32 R102, RZ, RZ, R85 ;  /* 0x000000ffff66d224 */ /* 0x001fe400078e0055 */
[----:B------:R-:W-:-:S05]  /*d010*/  @!P5 IMAD.MOV.U32 R103, RZ, RZ, R86 ;  /* 0x000000ffff67d224 */ /* 0x000fca00078e0056 */
[----:B------:R0:W3:Y:S01]  /*d020*/  @!P5 LDG.E.U8 R115, desc[UR20][R102.64] ;  /* 0x000000146673d981 */ /* 0x0000e2000c1e1100 */
[----:B------:R-:W-:Y:S02]  /*d030*/  PRMT R139, RZ, 0x7610, R139 ;  /* 0x00007610ff8b7816 */ /* 0x000fe4000000008b */
[----:B-1----:R-:W-:Y:S01]  /*d040*/  SHF.R.U32.HI R0, RZ, 0x6, R118 ;  /* 0x00000006ff007819 */ /* 0x002fe20000011676 */
[----:B0-----:R-:W-:Y:S02]  /*d050*/  @!P4 IMAD.MOV.U32 R102, RZ, RZ, R45 ;  /* 0x000000ffff66c224 */ /* 0x001fe400078e002d */
[----:B------:R-:W-:Y:S01]  /*d060*/  @!P4 IMAD.MOV.U32 R103, RZ, RZ, R47 ;  /* 0x000000ffff67c224 */ /* 0x000fe200078e002f */
[----:B------:R-:W-:-:S04]  /*d070*/  SGXT.U32 R0, R0, 0x1 ;  /* 0x000000010000781a */ /* 0x000fc80000000000 */
[----:B------:R0:W3:Y:S01]  /*d080*/  @!P4 LDG.E.U8 R155, desc[UR20][R102.64] ;  /* 0x00000014669bc981 */ /* 0x0000e2000c1e1100 */
[----:B------:R-:W-:Y:S01]  /*d090*/  LOP3.LUT R0, R0, 0x54, RZ, 0xfc, !PT ;  /* 0x0000005400007812 */ /* 0x000fe200078efcff */
[----:B0-----:R-:W-:Y:S02]  /*d0a0*/  @!P3 IMAD.MOV.U32 R102, RZ, RZ, R71 ;  /* 0x000000ffff66b224 */ /* 0x001fe400078e0047 */
[----:B------:R-:W-:-:S05]  /*d0b0*/  @!P3 IMAD.MOV.U32 R103, RZ, RZ, R72 ;  /* 0x000000ffff67b224 */ /* 0x000fca00078e0048 */
[----:B------:R0:W4:Y:S01]  /*d0c0*/  @!P3 LDG.E.U8 R139, desc[UR20][R102.64] ;  /* 0x00000014668bb981 */ /* 0x000122000c1e1100 */
[----:B------:R-:W-:Y:S02]  /*d0d0*/  ISETP.GE.AND P3, PT, R0, UR22, PT ;  /* 0x0000001600007c0c */ /* 0x000fe4000bf66270 */
[----:B------:R-:W-:Y:S02]  /*d0e0*/  SHF.R.U32.HI R0, RZ, 0x6, R118 ;  /* 0x00000006ff007819 */ /* 0x000fe40000011676 */
[----:B------:R-:W-:Y:S02]  /*d0f0*/  PRMT R101, RZ, 0x7610, R101 ;  /* 0x00007610ff657816 */ /* 0x000fe40000000065 */
[----:B------:R-:W-:Y:S01]  /*d100*/  SGXT.U32 R0, R0, 0x1 ;  /* 0x000000010000781a */ /* 0x000fe20000000000 */
[----:B0-----:R-:W-:Y:S02]  /*d110*/  @!P0 IMAD.MOV.U32 R102, RZ, RZ, R97 ;  /* 0x000000ffff668224 */ /* 0x001fe400078e0061 */
[----:B------:R-:W-:Y:S01]  /*d120*/  @!P0 IMAD.MOV.U32 R103, RZ, RZ, R98 ;  /* 0x000000ffff678224 */ /* 0x000fe200078e0062 */
[----:B------:R-:W-:-:S04]  /*d130*/  LOP3.LUT R0, R0, 0x56, RZ, 0xfc, !PT ;  /* 0x0000005600007812 */ /* 0x000fc800078efcff */
[----:B------:R0:W4:Y:S01]  /*d140*/  @!P0 LDG.E.U8 R101, desc[UR20][R102.64] ;  /* 0x0000001466658981 */ /* 0x000122000c1e1100 */
[----:B------:R-:W-:Y:S02]  /*d150*/  ISETP.GE.AND P0, PT, R0, UR22, PT ;  /* 0x0000001600007c0c */ /* 0x000fe4000bf06270 */
[----:B------:R-:W-:Y:S02]  /*d160*/  SHF.R.U32.HI R0, RZ, 0x6, R118 ;  /* 0x00000006ff007819 */ /* 0x000fe40000011676 */
[----:B------:R-:W-:Y:S02]  /*d170*/  PRMT R154, RZ, 0x7610, R154 ;  /* 0x00007610ff9a7816 */ /* 0x000fe4000000009a */
[----:B------:R-:W-:-:S04]  /*d180*/  SGXT.U32 R0, R0, 0x1 ;  /* 0x000000010000781a */ /* 0x000fc80000000000 */
[----:B------:R-:W-:Y:S01]  /*d190*/  LOP3.LUT R0, R0, 0x5a, RZ, 0xfc, !PT ;  /* 0x0000005a00007812 */ /* 0x000fe200078efcff */
[----:B------:R-:W4:Y:S01]  /*d1a0*/  @!P2 LDG.E.U8 R154, desc[UR20][R48.64] ;  /* 0x00000014309aa981 */ /* 0x000f22000c1e1100 */
[----:B------:R-:W-:Y:S01]  /*d1b0*/  PRMT R138, RZ, 0x7610, R138 ;  /* 0x00007610ff8a7816 */ /* 0x000fe2000000008a */
[----:B0-----:R-:W-:Y:S01]  /*d1c0*/  @!P3 IMAD.MOV.U32 R102, RZ, RZ, R73 ;  /* 0x000000ffff66b224 */ /* 0x001fe200078e0049 */
[----:B------:R-:W-:Y:S01]  /*d1d0*/  ISETP.GE.AND P2, PT, R0, UR22, PT ;  /* 0x0000001600007c0c */ /* 0x000fe2000bf46270 */
[----:B------:R-:W-:Y:S01]  /*d1e0*/  @!P3 IMAD.MOV.U32 R103, RZ, RZ, R75 ;  /* 0x000000ffff67b224 */ /* 0x000fe200078e004b */
[----:B------:R-:W-:Y:S02]  /*d1f0*/  SHF.R.U32.HI R0, RZ, 0x6, R118 ;  /* 0x00000006ff007819 */ /* 0x000fe40000011676 */
[----:B------:R-:W-:Y:S02]  /*d200*/  PRMT R114, RZ, 0x7610, R114 ;  /* 0x00007610ff727816 */ /* 0x000fe40000000072 */
[----:B------:R-:W-:Y:S01]  /*d210*/  SGXT.U32 R0, R0, 0x1 ;  /* 0x000000010000781a */ /* 0x000fe20000000000 */
[----:B------:R0:W4:Y:S03]  /*d220*/  @!P3 LDG.E.U8 R138, desc[UR20][R102.64] ;  /* 0x00000014668ab981 */ /* 0x000126000c1e1100 */
[----:B------:R-:W-:-:S02]  /*d230*/  LOP3.LUT R0, R0, 0x5c, RZ, 0xfc, !PT ;  /* 0x0000005c00007812 */ /* 0x000fc400078efcff */
[----:B------:R-:W-:Y:S01]  /*d240*/  PRMT R153, RZ, 0x7610, R153 ;  /* 0x00007610ff997816 */ /* 0x000fe20000000099 */
[----:B0-----:R-:W-:-:S05]  /*d250*/  @!P0 IMAD.MOV.U32 R102, RZ, RZ, R87 ;  /* 0x000000ffff668224 */ /* 0x001fca00078e0057 */
[----:B------:R-:W4:Y:S01]  /*d260*/  @!P2 LDG.E.U8 R153, desc[UR20][R50.64] ;  /* 0x000000143299a981 */ /* 0x000f22000c1e1100 */
[----:B------:R-:W-:-:S05]  /*d270*/  @!P0 IMAD.MOV.U32 R103, RZ, RZ, R88 ;  /* 0x000000ffff678224 */ /* 0x000fca00078e0058 */
[----:B------:R0:W4:Y:S01]  /*d280*/  @!P0 LDG.E.U8 R114, desc[UR20][R102.64] ;  /* 0x0000001466728981 */ /* 0x000122000c1e1100 */
[----:B------:R-:W-:Y:S02]  /*d290*/  ISETP.GE.AND P0, PT, R0, UR22, PT ;  /* 0x0000001600007c0c */ /* 0x000fe4000bf06270 */
[----:B------:R-:W-:-:S04]  /*d2a0*/  LEA.HI R0, R118, 0x5e, RZ, 0x1a ;  /* 0x0000005e76007811 */ /* 0x000fc800078fd0ff */
        /* <DEDUP_REMOVED lines=54> */
[----:B------:R-:W-:-:S02]  /*d610*/  LOP3.LUT R0, R0, 0x6c, RZ, 0xfc, !PT ;  /* 0x0000006c00007812 */ /* 0x000fc400078efcff */
[----:B------:R-:W-:Y:S02]  /*d620*/  PRMT R149, RZ, 0x7610, R149 ;  /* 0x00007610ff957816 */ /* 0x000fe40000000095 */
[----:B------:R2:W4:Y:S01]  /*d630*/  @!P0 LDG.E.U8 R150, desc[UR20][R102.64] ;  /* 0x0000001466968981 */ /* 0x000522000c1e1100 */
[----:B------:R-:W-:Y:S02]  /*d640*/  ISETP.GE.AND P0, PT, R0, UR22, PT ;  /* 0x0000001600007c0c */ /* 0x000fe4000bf06270 */
[----:B------:R-:W-:Y:S01]  /*d650*/  LEA.HI R0, R118, 0x6e, RZ, 0x1a ;  /* 0x0000006e76007811 */ /* 0x000fe200078fd0ff */
[----:B--2---:R-:W-:Y:S02]  /*d660*/  @!P2 IMAD.MOV.U32 R102, RZ, RZ, R119 ;  /* 0x000000ffff66a224 */ /* 0x004fe400078e0077 */
[----:B------:R-:W-:Y:S01]  /*d670*/  @!P2 IMAD.MOV.U32 R103, RZ, RZ, R196 ;  /* 0x000000ffff67a224 */ /* 0x000fe200078e00c4 */
[----:B------:R-:W2:Y:S04]  /*d680*/  LDL R119, [R1+0x130] ;  /* 0x0001300001777983 */ /* 0x000ea80000100800 */
[----:B------:R0:W2:Y:S01]  /*d690*/  @!P2 LDG.E.U8 R149, desc[UR20][R102.64] ;  /* 0x000000146695a981 */ /* 0x0000a2000c1e1100 */
[----:B------:R-:W-:-:S02]  /*d6a0*/  ISETP.GE.AND P2, PT, R0, UR22, PT ;  /* 0x0000001600007c0c */ /* 0x000fc4000bf46270 */
[----:B------:R-:W-:Y:S02]  /*d6b0*/  SHF.R.U32.HI R0, RZ, 0x6, R118 ;  /* 0x00000006ff007819 */ /* 0x000fe40000011676 */
[----:B------:R-:W2:Y:S01]  /*d6c0*/  LDL R118, [R1+0x134] ;  /* 0x0001340001767983 */ /* 0x000ea20000100800 */
        /* <DEDUP_REMOVED lines=16> */
[----:B------:R-:W-:Y:S01]  /*d7d0*/  SHF.R.U32.HI R0, RZ, 0x6, R245 ;  /* 0x00000006ff007819 */ /* 0x000fe200000116f5 */
[----:B0-----:R-:W-:Y:S01]  /*d7e0*/  @!P0 IMAD.MOV.U32 R102, RZ, RZ, R190 ;  /* 0x000000ffff668224 */ /* 0x001fe200078e00be */
[----:B------:R-:W-:Y:S02]  /*d7f0*/  PRMT R134, RZ, 0x7610, R134 ;  /* 0x00007610ff867816 */ /* 0x000fe40000000086 */
[----:B------:R-:W-:Y:S01]  /*d800*/  SGXT.U32 R0, R0, 0x1 ;  /* 0x000000010000781a */ /* 0x000fe20000000000 */
[----:B------:R-:W-:-:S03]  /*d810*/  @!P0 IMAD.MOV.U32 R103, RZ, RZ, R189 ;  /* 0x000000ffff678224 */ /* 0x000fc600078e00bd */
[----:B------:R-:W-:Y:S02]  /*d820*/  LOP3.LUT R0, R0, 0x7c, RZ, 0xfc, !PT ;  /* 0x0000007c00007812 */ /* 0x000fe400078efcff */
[----:B------:R0:W2:Y:S01]  /*d830*/  @!P0 LDG.E.U8 R134, desc[UR20][R102.64] ;  /* 0x0000001466868981 */ /* 0x0000a2000c1e1100 */
[----:B------:R-:W-:Y:S02]  /*d840*/  PRMT R110, RZ, 0x7610, R110 ;  /* 0x00007610ff6e7816 */ /* 0x000fe4000000006e */
[----:B------:R-:W-:Y:S02]  /*d850*/  ISETP.GE.AND P0, PT, R0, UR22, PT ;  /* 0x0000001600007c0c */ /* 0x000fe4000bf06270 */
[----:B------:R-:W-:Y:S01]  /*d860*/  LEA.HI R0, R245, 0x7e, RZ, 0x1a ;  /* 0x0000007ef5007811 */ /* 0x000fe200078fd0ff */
[----:B0-----:R-:W-:Y:S02]  /*d870*/  @!P2 IMAD.MOV.U32 R102, RZ, RZ, R193 ;  /* 0x000000ffff66a224 */ /* 0x001fe400078e00c1 */
[----:B------:R-:W-:-:S05]  /*d880*/  @!P2 IMAD.MOV.U32 R103, RZ, RZ, R191 ;  /* 0x000000ffff67a224 */ /* 0x000fca00078e00bf */
[----:B------:R3:W2:Y:S01]  /*d890*/  @!P2 LDG.E.U8 R110, desc[UR20][R102.64] ;  /* 0x00000014666ea981 */ /* 0x0006a2000c1e1100 */
[----:B------:R-:W-:Y:S02]  /*d8a0*/  ISETP.GE.AND P2, PT, R0, UR22, PT ;  /* 0x0000001600007c0c */ /* 0x000fe4000bf46270 */
[----:B------:R-:W-:Y:S02]  /*d8b0*/  PRMT R133, RZ, 0x7610, R133 ;  /* 0x00007610ff857816 */ /* 0x000fe40000000085 */
[----:B------:R-:W-:Y:S01]  /*d8c0*/  PRMT R109, RZ, 0x7610, R109 ;  /* 0x00007610ff6d7816 */ /* 0x000fe2000000006d */
[----:B---3--:R-:W-:Y:S02]  /*d8d0*/  @!P0 IMAD.MOV.U32 R102, RZ, RZ, R121 ;  /* 0x000000ffff668224 */ /* 0x008fe400078e0079 */
[----:B----4-:R-:W-:Y:S01]  /*d8e0*/  @!P0 IMAD.MOV.U32 R103, RZ, RZ, R227 ;  /* 0x000000ffff678224 */ /* 0x010fe200078e00e3 */
[----:B------:R-:W-:Y:S01]  /*d8f0*/  LOP3.LUT R0, R245, 0x7f, RZ, 0xc0, !PT ;  /* 0x0000007ff5007812 */ /* 0x000fe200078ec0ff */
[----:B------:R-:W3:Y:S04]  /*d900*/  LDL R227, [R1+0xe4] ;  /* 0x0000e40001e37983 */ /* 0x000ee80000100800 */
[----:B------:R2:W4:Y:S01]  /*d910*/  @!P0 LDG.E.U8 R133, desc[UR20][R102.64] ;  /* 0x0000001466858981 */ /* 0x000522000c1e1100 */
[----:B------:R-:W-:-:S02]  /*d920*/  ISETP.GE.AND P0, PT, R0, UR22, PT ;  /* 0x0000001600007c0c */ /* 0x000fc4000bf06270 */
[----:B------:R-:W-:Y:S01]  /*d930*/  PRMT R108, RZ, 0x7610, R108 ;  /* 0x00007610ff6c7816 */ /* 0x000fe2000000006c */
[----:B------:R-:W3:Y:S01]  /*d940*/  LDL R121, [R1+0xe8] ;  /* 0x0000e80001797983 */ /* 0x000ee20000100800 */
[----:B------:R-:W-:Y:S02]  /*d950*/  PRMT R107, RZ, 0x7610, R107 ;  /* 0x00007610ff6b7816 */ /* 0x000fe4000000006b */
[----:B------:R-:W-:Y:S02]  /*d960*/  PRMT R106, RZ, 0x7610, R106 ;  /* 0x00007610ff6a7816 */ /* 0x000fe4000000006a */
[----:B------:R-:W-:Y:S01]  /*d970*/  PRMT R105, RZ, 0x7610, R105 ;  /* 0x00007610ff697816 */ /* 0x000fe20000000069 */
[----:B--2---:R-:W-:Y:S02]  /*d980*/  @!P2 IMAD.MOV.U32 R103, RZ, RZ, R119 ;  /* 0x000000ffff67a224 */ /* 0x004fe400078e0077 */
[----:B------:R-:W2:Y:S01]  /*d990*/  LDL R119, [R1+0x64] ;  /* 0x0000640001777983 */ /* 0x000ea20000100800 */
[----:B------:R-:W-:-:S03]  /*d9a0*/  @!P2 IMAD.MOV.U32 R102, RZ, RZ, R118 ;  /* 0x000000ffff66a224 */ /* 0x000fc600078e0076 */
[----:B------:R-:W2:Y:S04]  /*d9b0*/  LDL R118, [R1+0x68] ;  /* 0x0000680001767983 */ /* 0x000ea80000100800 */
[----:B------:R0:W2:Y:S01]  /*d9c0*/  @!P2 LDG.E.U8 R109, desc[UR20][R102.64] ;  /* 0x00000014666da981 */ /* 0x0000a2000c1e1100 */
[----:B------:R-:W-:Y:S01]  /*d9d0*/  BAR.SYNC.DEFER_BLOCKING 0x0 ;  /* 0x0000000000007b1d */ /* 0x000fe20000010000 */
[----:B0-----:R-:W-:Y:S02]  /*d9e0*/  @!P0 IMAD.MOV.U32 R102, RZ, RZ, R198 ;  /* 0x000000ffff668224 */ /* 0x001fe400078e00c6 */
[----:B------:R-:W-:-:S05]  /*d9f0*/  @!P0 IMAD.MOV.U32 R103, RZ, RZ, R197 ;  /* 0x000000ffff678224 */ /* 0x000fca00078e00c5 */
[----:B------:R0:W2:Y:S02]  /*da00*/  @!P0 LDG.E.U8 R108, desc[UR20][R102.64] ;  /* 0x00000014666c8981 */ /* 0x0000a4000c1e1100 */
        /* <DEDUP_REMOVED lines=8> */
[----:B------:R0:W2:Y:S04]  /*da90*/  @!P0 LDG.E.U8 R105, desc[UR20][R102.64] ;  /* 0x0000001466698981 */ /* 0x0000a8000c1e1100 */
[----:B------:R-:W0:Y:S04]  /*daa0*/  LDL R102, [R1+0x24] ;  /* 0x0000240001667983 */ /* 0x000e280000100800 */
[----:B------:R-:W0:Y:S01]  /*dab0*/  LDL R103, [R1+0x28] ;  /* 0x0000280001677983 */ /* 0x000e220000100800 */
[----:B------:R-:W-:-:S03]  /*dac0*/  PRMT R104, RZ, 0x7610, R104 ;  /* 0x00007610ff687816 */ /* 0x000fc60000000068 */
[----:B------:R-:W-:Y:S04]  /*dad0*/  STS.U8 [R0+UR9+0x4000], R116 ;  /* 0x0040007400007988 */ /* 0x000fe80008000009 */
[----:B------:R-:W-:Y:S04]  /*dae0*/  STS.U8 [R0+UR9+0x4200], R120 ;  /* 0x0042007800007988 */ /* 0x000fe80008000009 */
[----:B------:R-:W-:Y:S04]  /*daf0*/  STS.U8 [R0+UR9+0x4400], R123 ;  /* 0x0044007b00007988 */ /* 0x000fe80008000009 */
[----:B------:R-:W-:Y:S04]  /*db00*/  STS.U8 [R0+UR9+0x4600], R122 ;  /* 0x0046007a00007988 */ /* 0x000fe80008000009 */
[----:B------:R1:W-:Y:S04]  /*db10*/  STS.U8 [R0+UR9+0x4800], R125 ;  /* 0x0048007d00007988 */ /* 0x0003e80008000009 */
[----:B------:R3:W-:Y:S04]  /*db20*/  STS.U8 [R0+UR9+0x4a00], R124 ;  /* 0x004a007c00007988 */ /* 0x0007e80008000009 */
[----:B-1----:R-:W4:Y:S04]  /*db30*/  LDL R125, [R1+0x30] ;  /* 0x00003000017d7983 */ /* 0x002f280000100800 */
[----:B---3--:R-:W4:Y:S01]  /*db40*/  LDL R124, [R1+0x2c] ;  /* 0x00002c00017c7983 */ /* 0x008f220000100800 */
[----:B0-----:R-:W-:-:S04]  /*db50*/  @!P0 LOP3.LUT R103, R103, R102, RZ, 0x3c, !PT ;  /* 0x0000006667678212 */ /* 0x001fc800078e3cff */
[----:B------:R-:W-:-:S04]  /*db60*/  @!P0 LOP3.LUT R102, R103, R102, RZ, 0x3c, !PT ;  /* 0x0000006667668212 */ /* 0x000fc800078e3cff */
[----:B------:R-:W-:-:S05]  /*db70*/  @!P0 LOP3.LUT R103, R103, R102, RZ, 0x3c, !PT ;  /* 0x0000006667678212 */ /* 0x000fca00078e3cff */
[----:B------:R0:W3:Y:S02]  /*db80*/  @!P0 LDG.E.U8 R104, desc[UR20][R102.64] ;  /* 0x0000001466688981 */ /* 0x0000e4000c1e1100 */
[----:B0-----:R-:W-:-:S06]  /*db90*/  PRMT R103, RZ, 0x7610, R103 ;  /* 0x00007610ff677816 */ /* 0x001fcc0000000067 */
[----:B--2---:R0:W2:Y:S04]  /*dba0*/  @!P0 LDG.E.U8 R103, desc[UR20][R118.64] ;  /* 0x0000001476678981 */ /* 0x0040a8000c1e1100 */
[----:B------:R-:W0:Y:S04]  /*dbb0*/  LDL R118, [R1+0xa4] ;  /* 0x0000a40001767983 */ /* 0x000e280000100800 */
[----:B------:R-:W0:Y:S01]  /*dbc0*/  LDL R119, [R1+0xa8] ;  /* 0x0000a80001777983 */ /* 0x000e220000100800 */
[----:B------:R-:W-:Y:S02]  /*dbd0*/  PRMT R102, RZ, 0x7610, R102 ;  /* 0x00007610ff667816 */ /* 0x000fe40000000066 */
[----:B------:R-:W-:Y:S01]  /*dbe0*/  PRMT R116, RZ, 0x7610, R116 ;  /* 0x00007610ff747816 */ /* 0x000fe20000000074 */
[----:B------:R-:W-:-:S02]  /*dbf0*/  @!P0 IMAD.MOV.U32 R120, RZ, RZ, R200 ;  /* 0x000000ffff788224 */ /* 0x000fc400078e00c8 */
[----:B------:R-:W-:Y:S02]  /*dc00*/  @!P0 IMAD.MOV.U32 R122, RZ, RZ, R232 ;  /* 0x000000ffff7a8224 */ /* 0x000fe400078e00e8 */
[----:B------:R-:W-:Y:S01]  /*dc10*/  @!P0 IMAD.MOV.U32 R123, RZ, RZ, R231 ;  /* 0x000000ffff7b8224 */ /* 0x000fe200078e00e7 */
[----:B----4-:R-:W-:-:S04]  /*dc20*/  @!P0 LOP3.LUT R125, R125, R124, RZ, 0x3c, !PT ;  /* 0x0000007c7d7d8212 */ /* 0x010fc800078e3cff */
[----:B------:R-:W-:-:S04]  /*dc30*/  @!P0 LOP3.LUT R124, R125, R124, RZ, 0x3c, !PT ;  /* 0x0000007c7d7c8212 */ /* 0x000fc800078e3cff */
[----:B------:R-:W-:Y:S01]  /*dc40*/  @!P0 LOP3.LUT R125, R125, R124, RZ, 0x3c, !PT ;  /* 0x0000007c7d7d8212 */ /* 0x000fe200078e3cff */
[----:B------:R1:W-:Y:S04]  /*dc50*/  STS.U8 [R0+UR9+0x4c00], R127 ;  /* 0x004c007f00007988 */ /* 0x0003e80008000009 */
[----:B------:R4:W-:Y:S04]  /*dc60*/  STS.U8 [R0+UR9+0x4e00], R126 ;  /* 0x004e007e00007988 */ /* 0x0009e80008000009 */
[----:B-1----:R-:W2:Y:S04]  /*dc70*/  LDL R127, [R1+0xb0] ;  /* 0x0000b000017f7983 */ /* 0x002ea80000100800 */
[----:B----4-:R-:W2:Y:S01]  /*dc80*/  LDL R126, [R1+0xac] ;  /* 0x0000ac00017e7983 */ /* 0x010ea20000100800 */
[----:B0-----:R-:W-:-:S04]  /*dc90*/  @!P0 LOP3.LUT R119, R119, R118, RZ, 0x3c, !PT ;  /* 0x0000007677778212 */ /* 0x001fc800078e3cff */
[----:B------:R-:W-:-:S04]  /*dca0*/  @!P0 LOP3.LUT R118, R119, R118, RZ, 0x3c, !PT ;  /* 0x0000007677768212 */ /* 0x000fc800078e3cff */
[----:B------:R-:W-:-:S05]  /*dcb0*/  @!P0 LOP3.LUT R119, R119, R118, RZ, 0x3c, !PT ;  /* 0x0000007677778212 */ /* 0x000fca00078e3cff */
[----:B------:R0:W4:Y:S02]  /*dcc0*/  @!P0 LDG.E.U8 R102, desc[UR20][R118.64] ;  /* 0x0000001476668981 */ /* 0x000124000c1e1100 */
[----:B0-----:R-:W-:Y:S02]  /*dcd0*/  @!P0 IMAD.MOV.U32 R118, RZ, RZ, R121 ;  /* 0x000000ffff768224 */ /* 0x001fe400078e0079 */
[----:B------:R-:W-:Y:S02]  /*dce0*/  @!P0 IMAD.MOV.U32 R119, RZ, RZ, R227 ;  /* 0x000000ffff778224 */ /* 0x000fe400078e00e3 */
[----:B------:R-:W-:Y:S01]  /*dcf0*/  @!P0 IMAD.MOV.U32 R121, RZ, RZ, R199 ;  /* 0x000000ffff798224 */ /* 0x000fe200078e00c7 */
[----:B------:R-:W3:Y:S04]  /*dd00*/  LDL R227, [R1+0xf0] ;  /* 0x0000f00001e37983 */ /* 0x000ee80000100800 */
[----:B------:R0:W3:Y:S02]  /*dd10*/  @!P0 LDG.E.U8 R116, desc[UR20][R118.64] ;  /* 0x0000001476748981 */ /* 0x0000e4000c1e1100 */
[----:B0-----:R-:W-:-:S02]  /*dd20*/  PRMT R118, RZ, 0x7610, R118 ;  /* 0x00007610ff767816 */ /* 0x001fc40000000076 */
[----:B------:R-:W-:-:S04]  /*dd30*/  PRMT R119, RZ, 0x7610, R119 ;  /* 0x00007610ff777816 */ /* 0x000fc80000000077 */
[----:B------:R0:W3:Y:S02]  /*dd40*/  @!P0 LDG.E.U8 R118, desc[UR20][R120.64] ;  /* 0x0000001478768981 */ /* 0x0000e4000c1e1100 */
[----:B0-----:R-:W-:Y:S02]  /*dd50*/  @!P0 IMAD.MOV.U32 R120, RZ, RZ, R216 ;  /* 0x000000ffff788224 */ /* 0x001fe400078e00d8 */
[----:B------:R-:W-:-:S05]  /*dd60*/  @!P0 IMAD.MOV.U32 R121, RZ, RZ, R215 ;  /* 0x000000ffff798224 */ /* 0x000fca00078e00d7 */
[----:B------:R0:W3:Y:S02]  /*dd70*/  @!P0 LDG.E.U8 R119, desc[UR20][R120.64] ;  /* 0x0000001478778981 */ /* 0x0000e4000c1e1100 */
[----:B0-----:R-:W-:Y:S02]  /*dd80*/  PRMT R120, RZ, 0x7610, R120 ;  /* 0x00007610ff787816 */ /* 0x001fe40000000078 */
[----:B------:R-:W-:-:S04]  /*dd90*/  PRMT R121, RZ, 0x7610, R121 ;  /* 0x00007610ff797816 */ /* 0x000fc80000000079 */
[----:B------:R0:W3:Y:S02]  /*dda0*/  @!P0 LDG.E.U8 R120, desc[UR20][R122.64] ;  /* 0x000000147a788981 */ /* 0x0000e4000c1e1100 */
[----:B0-----:R-:W-:Y:S02]  /*ddb0*/  @!P0 IMAD.MOV.U32 R122, RZ, RZ, R249 ;  /* 0x000000ffff7a8224 */ /* 0x001fe400078e00f9 */
[----:B------:R-:W-:-:S05]  /*ddc0*/  @!P0 IMAD.MOV.U32 R123, RZ, RZ, R248 ;  /* 0x000000ffff7b8224 */ /* 0x000fca00078e00f8 */
[----:B------:R0:W3:Y:S02]  /*ddd0*/  @!P0 LDG.E.U8 R121, desc[UR20][R122.64] ;  /* 0x000000147a798981 */ /* 0x0000e4000c1e1100 */
[----:B0-----:R-:W-:-:S06]  /*dde0*/  PRMT R122, RZ, 0x7610, R122 ;  /* 0x00007610ff7a7816 */ /* 0x001fcc000000007a */
[----:B------:R0:W3:Y:S04]  /*ddf0*/  @!P0 LDG.E.U8 R122, desc[UR20][R124.64] ;  /* 0x000000147c7a8981 */ /* 0x0000e8000c1e1100 */
[----:B------:R-:W0:Y:S04]  /*de00*/  LDL R124, [R1+0x6c] ;  /* 0x00006c00017c7983 */ /* 0x000e280000100800 */
[----:B------:R-:W0:Y:S01]  /*de10*/  LDL R125, [R1+0x70] ;  /* 0x00007000017d7983 */ /* 0x000e220000100800 */
[----:B------:R-:W-:Y:S02]  /*de20*/  PRMT R123, RZ, 0x7610, R123 ;  /* 0x00007610ff7b7816 */ /* 0x000fe4000000007b */
[----:B--2---:R-:W-:-:S04]  /*de30*/  @!P0 LOP3.LUT R127, R127, R126, RZ, 0x3c, !PT ;  /* 0x0000007e7f7f8212 */ /* 0x004fc800078e3cff */
[----:B------:R-:W-:-:S04]  /*de40*/  @!P0 LOP3.LUT R126, R127, R126, RZ, 0x3c, !PT ;  /* 0x0000007e7f7e8212 */ /* 0x000fc800078e3cff */
[----:B------:R-:W-:Y:S02]  /*de50*/  @!P0 LOP3.LUT R127, R127, R126, RZ, 0x3c, !PT ;  /* 0x0000007e7f7f8212 */ /* 0x000fe400078e3cff */
[----:B0-----:R-:W-:-:S04]  /*de60*/  @!P0 LOP3.LUT R125, R125, R124, RZ, 0x3c, !PT ;  /* 0x0000007c7d7d8212 */ /* 0x001fc800078e3cff */
[----:B------:R-:W-:-:S04]  /*de70*/  @!P0 LOP3.LUT R124, R125, R124, RZ, 0x3c, !PT ;  /* 0x0000007c7d7c8212 */ /* 0x000fc800078e3cff */
[----:B------:R-:W-:-:S05]  /*de80*/  @!P0 LOP3.LUT R125, R125, R124, RZ, 0x3c, !PT ;  /* 0x0000007c7d7d8212 */ /* 0x000fca00078e3cff */
[----:B------:R0:W2:Y:S02]  /*de90*/  @!P0 LDG.E.U8 R123, desc[UR20][R124.64] ;  /* 0x000000147c7b8981 */ /* 0x0000a4000c1e1100 */
[----:B0-----:R-:W-:-:S06]  /*dea0*/  PRMT R124, RZ, 0x7610, R124 ;  /* 0x00007610ff7c7816 */ /* 0x001fcc000000007c */
[----:B------:R3:W2:Y:S04]  /*deb0*/  @!P0 LDG.E.U8 R124, desc[UR20][R126.64] ;  /* 0x000000147e7c8981 */ /* 0x0006a8000c1e1100 */
[----:B------:R-:W2:Y:S01]  /*dec0*/  LDL R127, [R1+0xec] ;  /* 0x0000ec00017f7983 */ /* 0x000ea20000100800 */
[----:B------:R-:W-:Y:S01]  /*ded0*/  PRMT R125, RZ, 0x7610, R125 ;  /* 0x00007610ff7d7816 */ /* 0x000fe2000000007d */
[----:B---3--:R-:W-:Y:S02]  /*dee0*/  @!P0 IMAD.MOV.U32 R126, RZ, RZ, R227 ;  /* 0x000000ffff7e8224 */ /* 0x008fe400078e00e3 */
[----:B------:R-:W-:Y:S04]  /*def0*/  STS.U8 [R0+UR9+0x5000], R167 ;  /* 0x005000a700007988 */ /* 0x000fe80008000009 */
[----:B------:R0:W-:Y:S04]  /*df00*/  STS.U8 [R0+UR9+0x5200], R128 ;  /* 0x0052008000007988 */ /* 0x0001e80008000009 */
[----:B------:R1:W-:Y:S04]  /*df10*/  STS.U8 [R0+UR9+0x5400], R129 ;  /* 0x0054008100007988 */ /* 0x0003e80008000009 */
[----:B------:R-:W3:Y:S01]  /*df20*/  LDL R227, [R1+0x38] ;  /* 0x0000380001e37983 */ /* 0x000ee20000100800 */
[----:B0-----:R-:W-:-:S02]  /*df30*/  PRMT R128, RZ, 0x7610, R128 ;  /* 0x00007610ff807816 */ /* 0x001fc40000000080 */
[----:B-1----:R-:W-:Y:S01]  /*df40*/  PRMT R129, RZ, 0x7610, R129 ;  /* 0x00007610ff817816 */ /* 0x002fe20000000081 */
[----:B------:R0:W-:Y:S04]  /*df50*/  STS.U8 [R0+UR9+0x5600], R130 ;  /* 0x0056008200007988 */ /* 0x0001e80008000009 */
[----:B------:R1:W-:Y:S01]  /*df60*/  STS.U8 [R0+UR9+0x5800], R131 ;  /* 0x0058008300007988 */ /* 0x0003e20008000009 */
[----:B0-----:R-:W-:Y:S02]  /*df70*/  PRMT R130, RZ, 0x7610, R130 ;  /* 0x00007610ff827816 */ /* 0x001fe40000000082 */
[----:B-1----:R-:W-:Y:S01]  /*df80*/  PRMT R131, RZ, 0x7610, R131 ;  /* 0x00007610ff837816 */ /* 0x002fe20000000083 */
[----:B--2---:R0:W2:Y:S02]  /*df90*/  @!P0 LDG.E.U8 R125, desc[UR20][R126.64] ;  /* 0x000000147e7d8981 */ /* 0x0040a4000c1e1100 */
[----:B0-----:R-:W-:-:S02]  /*dfa0*/  @!P0 IMAD.MOV.U32 R126, RZ, RZ, R202 ;  /* 0x000000ffff7e8224 */ /* 0x001fc400078e00ca */
        /* <DEDUP_REMOVED lines=11> */
[----:B------:R-:W2:Y:S01]  /*e060*/  LDL R127, [R1+0x34] ;  /* 0x00003400017f7983 */ /* 0x000ea20000100800 */
[----:B---3--:R-:W-:-:S03]  /*e070*/  @!P0 IMAD.MOV.U32 R126, RZ, RZ, R227 ;  /* 0x000000ffff7e8224 */ /* 0x008fc600078e00e3 */
[----:B------:R0:W-:Y:S02]  /*e080*/  STS.U8 [R0+UR9+0x5a00], R132 ;  /* 0x005a008400007988 */ /* 0x0001e40008000009 */
[----:B0-----:R-:W-:-:S06]  /*e090*/  PRMT R132, RZ, 0x7610, R132 ;  /* 0x00007610ff847816 */ /* 0x001fcc0000000084 */
[----:B--2---:R0:W2:Y:S04]  /*e0a0*/  @!P0 LDG.E.U8 R132, desc[UR20][R126.64] ;  /* 0x000000147e848981 */ /* 0x0040a8000c1e1100 */
[----:B------:R-:W0:Y:S04]  /*e0b0*/  LDL R126, [R1+0x74] ;  /* 0x00007400017e7983 */ /* 0x000e280000100800 */
[----:B------:R-:W0:Y:S04]  /*e0c0*/  LDL R127, [R1+0x78] ;  /* 0x00007800017f7983 */ /* 0x000e280000100800 */
[----:B------:R1:W-:Y:S02]  /*e0d0*/  STS.U8 [R0+UR9+0x5c00], R166 ;  /* 0x005c00a600007988 */ /* 0x0003e40008000009 */
[----:B-1----:R-:W-:-:S02]  /*e0e0*/  PRMT R166, RZ, 0x7610, R166 ;  /* 0x00007610ffa67816 */ /* 0x002fc400000000a6 */
[----:B0-----:R-:W-:-:S04]  /*e0f0*/  @!P0 LOP3.LUT R127, R127, R126, RZ, 0x3c, !PT ;  /* 0x0000007e7f7f8212 */ /* 0x001fc800078e3cff */
[----:B------:R-:W-:-:S04]  /*e100*/  @!P0 LOP3.LUT R126, R127, R126, RZ, 0x3c, !PT ;  /* 0x0000007e7f7e8212 */ /* 0x000fc800078e3cff */
[----:B------:R-:W-:-:S05]  /*e110*/  @!P0 LOP3.LUT R127, R127, R126, RZ, 0x3c, !PT ;  /* 0x0000007e7f7f8212 */ /* 0x000fca00078e3cff */
[----:B------:R0:W3:Y:S04]  /*e120*/  @!P0 LDG.E.U8 R166, desc[UR20][R126.64] ;  /* 0x000000147ea68981 */ /* 0x0000e8000c1e1100 */
[----:B------:R-:W0:Y:S04]  /*e130*/  LDL R126, [R1+0xb4] ;  /* 0x0000b400017e7983 */ /* 0x000e280000100800 */
[----:B------:R-:W0:Y:S04]  /*e140*/  LDL R127, [R1+0xb8] ;  /* 0x0000b800017f7983 */ /* 0x000e280000100800 */
[----:B------:R1:W-:Y:S02]  /*e150*/  STS.U8 [R0+UR9+0x5e00], R165 ;  /* 0x005e00a500007988 */ /* 0x0003e40008000009 */
[----:B-1----:R-:W-:Y:S01]  /*e160*/  PRMT R165, RZ, 0x7610, R165 ;  /* 0x00007610ffa57816 */ /* 0x002fe200000000a5 */
[----:B------:R-:W1:Y:S01]  /*e170*/  S2R R227, SR_TID.X ;  /* 0x0000000000e37919 */ /* 0x000e620000002100 */
[----:B0-----:R-:W-:-:S04]  /*e180*/  @!P0 LOP3.LUT R127, R127, R126, RZ, 0x3c, !PT ;  /* 0x0000007e7f7f8212 */ /* 0x001fc800078e3cff */
[----:B------:R-:W-:-:S04]  /*e190*/  @!P0 LOP3.LUT R126, R127, R126, RZ, 0x3c, !PT ;  /* 0x0000007e7f7e8212 */ /* 0x000fc800078e3cff */
[----:B------:R-:W-:-:S05]  /*e1a0*/  @!P0 LOP3.LUT R127, R127, R126, RZ, 0x3c, !PT ;  /* 0x0000007e7f7f8212 */ /* 0x000fca00078e3cff */
[----:B------:R0:W2:Y:S04]  /*e1b0*/  @!P0 LDG.E.U8 R165, desc[UR20][R126.64] ;  /* 0x000000147ea58981 */ /* 0x0000a8000c1e1100 */
[----:B------:R-:W0:Y:S04]  /*e1c0*/  LDL R126, [R1+0xf4] ;  /* 0x0000f400017e7983 */ /* 0x000e280000100800 */
[----:B------:R-:W0:Y:S01]  /*e1d0*/  LDL R127, [R1+0xf8] ;  /* 0x0000f800017f7983 */ /* 0x000e220000100800 */
[----:B-1----:R-:W-:-:S04]  /*e1e0*/  LOP3.LUT R227, R227, 0x7f, RZ, 0xc0, !PT ;  /* 0x0000007fe3e37812 */ /* 0x002fc800078ec0ff */
[----:B------:R-:W-:-:S05]  /*e1f0*/  LOP3.LUT R227, R227, 0x10, RZ, 0x3c, !PT ;  /* 0x00000010e3e37812 */ /* 0x000fca00078e3cff */
[----:B------:R1:W-:Y:S04]  /*e200*/  STS.U8 [R227+UR9+0x4080], R164 ;  /* 0x004080a4e3007988 */ /* 0x0003e80008000009 */
[----:B------:R3:W-:Y:S01]  /*e210*/  STS.U8 [R227+UR9+0x4280], R163 ;  /* 0x004280a3e3007988 */ /* 0x0007e20008000009 */
[----:B-1----:R-:W-:Y:S02]  /*e220*/  PRMT R164, RZ, 0x7610, R164 ;  /* 0x00007610ffa47816 */ /* 0x002fe400000000a4 */
[----:B---3--:R-:W-:Y:S01]  /*e230*/  PRMT R163, RZ, 0x7610, R163 ;  /* 0x00007610ffa37816 */ /* 0x008fe200000000a3 */
[----:B------:R1:W-:Y:S04]  /*e240*/  STS.U8 [R227+UR9+0x4480], R162 ;  /* 0x004480a2e3007988 */ /* 0x0003e80008000009 */
[----:B------:R3:W-:Y:S01]  /*e250*/  STS.U8 [R227+UR9+0x4680], R161 ;  /* 0x004680a1e3007988 */ /* 0x0007e20008000009 */
[----:B-1----:R-:W-:-:S02]  /*e260*/  PRMT R162, RZ, 0x7610, R162 ;  /* 0x00007610ffa27816 */ /* 0x002fc400000000a2 */
[----:B---3--:R-:W-:Y:S02]  /*e270*/  PRMT R161, RZ, 0x7610, R161 ;  /* 0x00007610ffa17816 */ /* 0x008fe400000000a1 */
[----:B0-----:R-:W-:-:S04]  /*e280*/  @!P0 LOP3.LUT R127, R127, R126, RZ, 0x3c, !PT ;  /* 0x0000007e7f7f8212 */ /* 0x001fc800078e3cff */
[----:B------:R-:W-:-:S04]  /*e290*/  @!P0 LOP3.LUT R126, R127, R126, RZ, 0x3c, !PT ;  /* 0x0000007e7f7e8212 */ /* 0x000fc800078e3cff */
[----:B------:R-:W-:-:S05]  /*e2a0*/  @!P0 LOP3.LUT R127, R127, R126, RZ, 0x3c, !PT ;  /* 0x0000007e7f7f8212 */ /* 0x000fca00078e3cff */
[----:B------:R0:W3:Y:S02]  /*e2b0*/  @!P0 LDG.E.U8 R164, desc[UR20][R126.64] ;  /* 0x000000147ea48981 */ /* 0x0000e4000c1e1100 */
        /* <DEDUP_REMOVED lines=9> */
[----:B------:R-:W0:Y:S04]  /*e350*/  LDL R127, [R1] ;  /* 0x00000000017f7983 */ /* 0x000e280000100800 */
[----:B------:R1:W-:Y:S02]  /*e360*/  STS.U8 [R227+UR9+0x4880], R160 ;  /* 0x004880a0e3007988 */ /* 0x0003e40008000009 */
[----:B-1----:R-:W-:Y:S01]  /*e370*/  PRMT R160, RZ, 0x7610, R160 ;  /* 0x00007610ffa07816 */ /* 0x002fe200000000a0 */
[----:B0-----:R-:W-:-:S02]  /*e380*/  @!P0 IMAD.MOV.U32 R126, RZ, RZ, R127 ;  /* 0x000000ffff7e8224 */ /* 0x001fc400078e007f */
[----:B------:R-:W-:-:S05]  /*e390*/  @!P0 IMAD.MOV.U32 R127, RZ, RZ, R252 ;  /* 0x000000ffff7f8224 */ /* 0x000fca00078e00fc */
[----:B------:R0:W2:Y:S04]  /*e3a0*/  @!P0 LDG.E.U8 R160, desc[UR20][R126.64] ;  /* 0x000000147ea08981 */ /* 0x0000a8000c1e1100 */
[----:B------:R-:W0:Y:S04]  /*e3b0*/  LDL R126, [R1+0x3c] ;  /* 0x00003c00017e7983 */ /* 0x000e280000100800 */
[----:B------:R-:W0:Y:S04]  /*e3c0*/  LDL R127, [R1+0x40] ;  /* 0x00004000017f7983 */ /* 0x000e280000100800 */
[----:B------:R1:W-:Y:S02]  /*e3d0*/  STS.U8 [R227+UR9+0x4a80], R159 ;  /* 0x004a809fe3007988 */ /* 0x0003e40008000009 */
[----:B-1----:R-:W-:-:S02]  /*e3e0*/  PRMT R159, RZ, 0x7610, R159 ;  /* 0x00007610ff9f7816 */ /* 0x002fc4000000009f */
[----:B0-----:R-:W-:-:S04]  /*e3f0*/  @!P0 LOP3.LUT R127, R127, R126, RZ, 0x3c, !PT ;  /* 0x0000007e7f7f8212 */ /* 0x001fc800078e3cff */
[----:B------:R-:W-:-:S04]  /*e400*/  @!P0 LOP3.LUT R126, R127, R126, RZ, 0x3c, !PT ;  /* 0x0000007e7f7e8212 */ /* 0x000fc800078e3cff */
[----:B------:R-:W-:-:S05]  /*e410*/  @!P0 LOP3.LUT R127, R127, R126, RZ, 0x3c, !PT ;  /* 0x0000007e7f7f8212 */ /* 0x000fca00078e3cff */
        /* <DEDUP_REMOVED lines=19> */
[----:B------:R1:W-:Y:S04]  /*e550*/  STS.U8 [R227+UR9+0x5080], R156 ;  /* 0x0050809ce3007988 */ /* 0x0003e80008000009 */
[----:B------:R3:W-:Y:S01]  /*e560*/  STS.U8 [R227+UR9+0x5280], R155 ;  /* 0x0052809be3007988 */ /* 0x0007e20008000009 */
[----:B-1----:R-:W-:-:S02]  /*e570*/  PRMT R156, RZ, 0x7610, R156 ;  /* 0x00007610ff9c7816 */ /* 0x002fc4000000009c */
[----:B---3--:R-:W-:Y:S01]  /*e580*/  PRMT R155, RZ, 0x7610, R155 ;  /* 0x00007610ff9b7816 */ /* 0x008fe2000000009b */
[----:B------:R1:W-:Y:S04]  /*e590*/  STS.U8 [R227+UR9+0x5480], R154 ;  /* 0x0054809ae3007988 */ /* 0x0003e80008000009 */
[----:B------:R3:W-:Y:S01]  /*e5a0*/  STS.U8 [R227+UR9+0x5680], R153 ;  /* 0x00568099e3007988 */ /* 0x0007e20008000009 */
[----:B-1----:R-:W-:Y:S02]  /*e5b0*/  PRMT R154, RZ, 0x7610, R154 ;  /* 0x00007610ff9a7816 */ /* 0x002fe4000000009a */
        /* <DEDUP_REMOVED lines=42> */
[----:B------:R-:W2:Y:S01]  /*e860*/  LDL.LU R227, [R1+0x148] ;  /* 0x0001480001e37983 */ /* 0x000ea20000300800 */
[----:B0-----:R-:W-:-:S04]  /*e870*/  @!P0 LOP3.LUT R127, R127, R126, RZ, 0x3c, !PT ;  /* 0x0000007e7f7f8212 */ /* 0x001fc800078e3cff */
[----:B------:R-:W-:-:S04]  /*e880*/  @!P0 LOP3.LUT R126, R127, R126, RZ, 0x3c, !PT ;  /* 0x0000007e7f7e8212 */ /* 0x000fc800078e3cff */
[----:B------:R-:W-:-:S05]  /*e890*/  @!P0 LOP3.LUT R127, R127, R126, RZ, 0x3c, !PT ;  /* 0x0000007e7f7f8212 */ /* 0x000fca00078e3cff */
[----:B------:R0:W2:Y:S04]  /*e8a0*/  @!P0 LDG.E.U8 R149, desc[UR20][R126.64] ;  /* 0x000000147e958981 */ /* 0x0000a8000c1e1100 */
[----:B------:R-:W0:Y:S04]  /*e8b0*/  LDL R126, [R1+0x104] ;  /* 0x00010400017e7983 */ /* 0x000e280000100800 */
[----:B------:R-:W0:Y:S01]  /*e8c0*/  LDL R127, [R1+0x108] ;  /* 0x00010800017f7983 */ /* 0x000e220000100800 */
[----:B------:R-:W-:-:S04]  /*e8d0*/  LOP3.LUT R245, R245, 0x7f, RZ, 0xc0, !PT ;  /* 0x0000007ff5f57812 */ /* 0x000fc800078ec0ff */
        /* <DEDUP_REMOVED lines=106> */
[----:B------:R-:W-:-:S05]  /*ef80*/  LOP3.LUT R0, R0, 0x30, RZ, 0x3c, !PT ;  /* 0x0000003000007812 */ /* 0x000fca00078e3cff */
[----:B------:R1:W-:Y:S01]  /*ef90*/  STS.U8 [R0+UR9+0x4180], R244 ;  /* 0x004180f400007988 */ /* 0x0003e20008000009 */
[----:B0-----:R-:W-:-:S04]  /*efa0*/  @!P0 LOP3.LUT R127, R127, R126, RZ, 0x3c, !PT ;  /* 0x0000007e7f7f8212 */ /* 0x001fc800078e3cff */
[----:B------:R-:W-:-:S04]  /*efb0*/  @!P0 LOP3.LUT R126, R127, R126, RZ, 0x3c, !PT ;  /* 0x0000007e7f7e8212 */ /* 0x000fc800078e3cff */
[----:B------:R-:W-:-:S05]  /*efc0*/  @!P0 LOP3.LUT R127, R127, R126, RZ, 0x3c, !PT ;  /* 0x0000007e7f7f8212 */ /* 0x000fca00078e3cff */
[----:B------:R0:W2:Y:S04]  /*efd0*/  @!P0 LDG.E.U8 R133, desc[UR20][R126.64] ;  /* 0x000000147e858981 */ /* 0x0000a8000c1e1100 */
[----:B------:R-:W0:Y:S04]  /*efe0*/  LDL R126, [R1+0x114] ;  /* 0x00011400017e7983 */ /* 0x000e280000100800 */
[----:B------:R-:W0:Y:S04]  /*eff0*/  LDL R127, [R1+0x118] ;  /* 0x00011800017f7983 */ /* 0x000e280000100800 */
[----:B-1----:R-:W2:Y:S01]  /*f000*/  LDL.LU R244, [R1+0x140] ;  /* 0x0001400001f47983 */ /* 0x002ea20000300800 */
[----:B------:R-:W-:-:S03]  /*f010*/  PRMT R167, RZ, 0x7610, R167 ;  /* 0x00007610ffa77816 */ /* 0x000fc600000000a7 */
[----:B------:R1:W-:Y:S04]  /*f020*/  STS.U8 [R0+UR9+0x4380], R238 ;  /* 0x004380ee00007988 */ /* 0x0003e80008000009 */
[----:B------:R3:W-:Y:S01]  /*f030*/  STS.U8 [R0+UR9+0x4580], R192 ;  /* 0x004580c000007988 */ /* 0x0007e20008000009 */
[----:B-1----:R-:W-:Y:S02]  /*f040*/  PRMT R238, RZ, 0x7610, R238 ;  /* 0x00007610ffee7816 */ /* 0x002fe400000000ee */
[----:B---3--:R-:W-:Y:S01]  /*f050*/  PRMT R192, RZ, 0x7610, R192 ;  /* 0x00007610ffc07816 */ /* 0x008fe200000000c0 */
[----:B------:R1:W-:Y:S02]  /*f060*/  STS.U8 [R0+UR9+0x4780], R187 ;  /* 0x004780bb00007988 */ /* 0x0003e40008000009 */
[----:B-1----:R-:W-:-:S02]  /*f070*/  PRMT R187, RZ, 0x7610, R187 ;  /* 0x00007610ffbb7816 */ /* 0x002fc400000000bb */
[----:B0-----:R-:W-:-:S04]  /*f080*/  @!P0 LOP3.LUT R127, R127, R126, RZ, 0x3c, !PT ;  /* 0x0000007e7f7f8212 */ /* 0x001fc800078e3cff */
[----:B------:R-:W-:-:S04]  /*f090*/  @!P0 LOP3.LUT R126, R127, R126, RZ, 0x3c, !PT ;  /* 0x0000007e7f7e8212 */ /* 0x000fc800078e3cff */
[----:B------:R-:W-:-:S05]  /*f0a0*/  @!P0 LOP3.LUT R127, R127, R126, RZ, 0x3c, !PT ;  /* 0x0000007e7f7f8212 */ /* 0x000fca00078e3cff */
[----:B------:R0:W3:Y:S02]  /*f0b0*/  @!P0 LDG.E.U8 R167, desc[UR20][R126.64] ;  /* 0x000000147ea78981 */ /* 0x0000e4000c1e1100 */
[----:B0-----:R-:W-:Y:S02]  /*f0c0*/  @!P0 IMAD.MOV.U32 R126, RZ, RZ, R212 ;  /* 0x000000ffff7e8224 */ /* 0x001fe400078e00d4 */
[----:B------:R-:W-:-:S05]  /*f0d0*/  @!P0 IMAD.MOV.U32 R127, RZ, RZ, R211 ;  /* 0x000000ffff7f8224 */ /* 0x000fca00078e00d3 */
[----:B------:R0:W3:Y:S02]  /*f0e0*/  @!P0 LDG.E.U8 R238, desc[UR20][R126.64] ;  /* 0x000000147eee8981 */ /* 0x0000e4000c1e1100 */
[----:B0-----:R-:W-:Y:S02]  /*f0f0*/  @!P0 IMAD.MOV.U32 R126, RZ, RZ, R228 ;  /* 0x000000ffff7e8224 */ /* 0x001fe400078e00e4 */
[----:B--2---:R-:W-:-:S05]  /*f100*/  @!P0 IMAD.MOV.U32 R127, RZ, RZ, R227 ;  /* 0x000000ffff7f8224 */ /* 0x004fca00078e00e3 */
        /* <DEDUP_REMOVED lines=40> */
[----:B------:R-:W5:Y:S01]  /*f390*/  LDL.LU R0, [R1+0x13c] ;  /* 0x00013c0001007983 */ /* 0x000f620000300800 */
[----:B0-----:R-:W-:-:S04]  /*f3a0*/  @!P0 LOP3.LUT R127, R127, R126, RZ, 0x3c, !PT ;  /* 0x0000007e7f7f8212 */ /* 0x001fc800078e3cff */
[----:B------:R-:W-:-:S04]  /*f3b0*/  @!P0 LOP3.LUT R126, R127, R126, RZ, 0x3c, !PT ;  /* 0x0000007e7f7e8212 */ /* 0x000fc800078e3cff */
[----:B------:R-:W-:-:S05]  /*f3c0*/  @!P0 LOP3.LUT R127, R127, R126, RZ, 0x3c, !PT ;  /* 0x0000007e7f7f8212 */ /* 0x000fca00078e3cff */
[----:B------:R0:W2:Y:S02]  /*f3d0*/  @!P0 LDG.E.U8 R115, desc[UR20][R126.64] ;  /* 0x000000147e738981 */ /* 0x0000a4000c1e1100 */
[----:B0-----:R-:W0:Y:S02]  /*f3e0*/  S2R R127, SR_TID.X ;  /* 0x00000000007f7919 */ /* 0x001e240000002100 */
[C---:B0-----:R-:W-:Y:S02]  /*f3f0*/  LOP3.LUT R126, R127.reuse, 0x7f, RZ, 0xc0, !PT ;  /* 0x0000007f7f7e7812 */ /* 0x041fe400078ec0ff */
[----:B------:R-:W-:Y:S02]  /*f400*/  LOP3.LUT R127, R127, 0x7f, RZ, 0xc0, !PT ;  /* 0x0000007f7f7f7812 */ /* 0x000fe400078ec0ff */
[----:B------:R-:W-:-:S05]  /*f410*/  LOP3.LUT R126, R126, 0x30, RZ, 0x3c, !PT ;  /* 0x000000307e7e7812 */ /* 0x000fca00078e3cff */
[----:B------:R0:W-:Y:S02]  /*f420*/  STS.U8 [R126+UR9+0x5380], R101 ;  /* 0x005380657e007988 */ /* 0x0001e40008000009 */
[----:B0-----:R-:W-:Y:S01]  /*f430*/  LOP3.LUT R101, R127, 0x30, RZ, 0x3c, !PT ;  /* 0x000000307f657812 */ /* 0x001fe200078e3cff */
[----:B------:R-:W0:Y:S04]  /*f440*/  S2R R126, SR_TID.X ;  /* 0x00000000007e7919 */ /* 0x000e280000002100 */
[----:B------:R1:W-:Y:S02]  /*f450*/  STS.U8 [R101+UR9+0x5580], R114 ;  /* 0x0055807265007988 */ /* 0x0003e40008000009 */
[----:B-1----:R-:W1:Y:S02]  /*f460*/  S2R R114, SR_TID.X ;  /* 0x0000000000727919 */ /* 0x002e640000002100 */
[----:B------:R0:W-:Y:S04]  /*f470*/  STS.U8 [R101+UR9+0x5780], R113 ;  /* 0x0057807165007988 */ /* 0x0001e80008000009 */
[----:B------:R0:W-:Y:S04]  /*f480*/  STS.U8 [R101+UR9+0x5980], R112 ;  /* 0x0059807065007988 */ /* 0x0001e80008000009 */
[----:B------:R-:W-:Y:S01]  /*f490*/  STS.U8 [R101+UR9+0x5b80], R111 ;  /* 0x005b806f65007988 */ /* 0x000fe20008000009 */
[----:B0-----:R-:W-:-:S03]  /*f4a0*/  LOP3.LUT R127, R126, 0x7f, RZ, 0xc0, !PT ;  /* 0x0000007f7e7f7812 */ /* 0x001fc600078ec0ff */
[----:B------:R-:W-:Y:S04]  /*f4b0*/  STS.U8 [R101+UR9+0x5d80], R110 ;  /* 0x005d806e65007988 */ /* 0x000fe80008000009 */
[----:B------:R-:W-:Y:S04]  /*f4c0*/  STS.U8 [R101+UR9+0x5f80], R109 ;  /* 0x005f806d65007988 */ /* 0x000fe80008000009 */
[----:B------:R-:W-:Y:S01]  /*f4d0*/  STS.U8 [R127+UR9+0x6000], R108 ;  /* 0x0060006c7f007988 */ /* 0x000fe20008000009 */
[----:B-1----:R-:W-:-:S03]  /*f4e0*/  LOP3.LUT R114, R114, 0x7f, RZ, 0xc0, !PT ;  /* 0x0000007f72727812 */ /* 0x002fc600078ec0ff */
[----:B------:R-:W-:Y:S01]  /*f4f0*/  STS.U8 [R127+UR9+0x6400], R107 ;  /* 0x0064006b7f007988 */ /* 0x000fe20008000009 */
[----:B------:R-:W-:-:S03]  /*f500*/  LOP3.LUT R113, R114, 0x10, RZ, 0x3c, !PT ;  /* 0x0000001072717812 */ /* 0x000fc600078e3cff */
[----:B------:R-:W-:Y:S04]  /*f510*/  STS.U8 [R127+UR9+0x6800], R106 ;  /* 0x0068006a7f007988 */ /* 0x000fe80008000009 */
[----:B------:R-:W-:Y:S04]  /*f520*/  STS.U8 [R127+UR9+0x6c00], R105 ;  /* 0x006c00697f007988 */ /* 0x000fe80008000009 */
[----:B------:R-:W-:Y:S04]  /*f530*/  STS.U8 [R127+UR9+0x7000], R104 ;  /* 0x007000687f007988 */ /* 0x000fe80008000009 */
[----:B------:R-:W-:Y:S04]  /*f540*/  STS.U8 [R127+UR9+0x7400], R103 ;  /* 0x007400677f007988 */ /* 0x000fe80008000009 */
[----:B----4-:R-:W-:Y:S04]  /*f550*/  STS.U8 [R127+UR9+0x7800], R102 ;  /* 0x007800667f007988 */ /* 0x010fe80008000009 */
[----:B------:R-:W-:Y:S01]  /*f560*/  STS.U8 [R127+UR9+0x7c00], R116 ;  /* 0x007c00747f007988 */ /* 0x000fe20008000009 */
[----:B------:R-:W-:-:S03]  /*f570*/  LOP3.LUT R114, R114, 0x20, RZ, 0x3c, !PT ;  /* 0x0000002072727812 */ /* 0x000fc600078e3cff */
        /* <DEDUP_REMOVED lines=11> */
[----:B------:R-:W-:Y:S01]  /*f630*/  STS.U8 [R114+UR9+0x6d00], R131 ;  /* 0x006d008372007988 */ /* 0x000fe20008000009 */
[----:B------:R-:W-:-:S03]  /*f640*/  LOP3.LUT R126, R126, 0x7f, RZ, 0xc0, !PT ;  /* 0x0000007f7e7e7812 */ /* 0x000fc600078ec0ff */
        /* <DEDUP_REMOVED lines=15> */
[----:B0-----:R-:W-:-:S03]  /*f740*/  LOP3.LUT R101, R126, 0x50, RZ, 0x3c, !PT ;  /* 0x000000507e657812 */ /* 0x001fc600078e3cff */
        /* <DEDUP_REMOVED lines=15> */
[----:B------:R1:W-:Y:S04]  /*f840*/  STS.U8 [R102+UR9+0x6300], R139 ;  /* 0x0063008b66007988 */ /* 0x0003e80008000009 */
[----:B------:R1:W-:Y:S01]  /*f850*/  STS.U8 [R102+UR9+0x6700], R138 ;  /* 0x0067008a66007988 */ /* 0x0003e20008000009 */
[----:B0-----:R-:W-:-:S03]  /*f860*/  LOP3.LUT R101, R127, 0x70, RZ, 0x3c, !PT ;  /* 0x000000707f657812 */ /* 0x001fc600078e3cff */
[----:B------:R1:W-:Y:S04]  /*f870*/  STS.U8 [R102+UR9+0x6b00], R137 ;  /* 0x006b008966007988 */ /* 0x0003e80008000009 */
[----:B------:R1:W-:Y:S04]  /*f880*/  STS.U8 [R102+UR9+0x6f00], R136 ;  /* 0x006f008866007988 */ /* 0x0003e80008000009 */
[----:B------:R1:W-:Y:S04]  /*f890*/  STS.U8 [R102+UR9+0x7300], R135 ;  /* 0x0073008766007988 */ /* 0x0003e80008000009 */
[----:B------:R1:W-:Y:S04]  /*f8a0*/  STS.U8 [R102+UR9+0x7700], R134 ;  /* 0x0077008666007988 */ /* 0x0003e80008000009 */
[----:B------:R1:W-:Y:S04]  /*f8b0*/  STS.U8 [R102+UR9+0x7b00], R133 ;  /* 0x007b008566007988 */ /* 0x0003e80008000009 */
[----:B---3--:R1:W-:Y:S04]  /*f8c0*/  STS.U8 [R102+UR9+0x7f00], R167 ;  /* 0x007f00a766007988 */ /* 0x0083e80008000009 */
[----:B------:R1:W-:Y:S04]  /*f8d0*/  STS.U8 [R101+UR9+0x6380], R238 ;  /* 0x006380ee65007988 */ /* 0x0003e80008000009 */
[----:B--2---:R1:W-:Y:S04]  /*f8e0*/  STS.U8 [R101+UR9+0x6780], R192 ;  /* 0x006780c065007988 */ /* 0x0043e80008000009 */
[----:B------:R1:W-:Y:S04]  /*f8f0*/  STS.U8 [R101+UR9+0x6b80], R187 ;  /* 0x006b80bb65007988 */ /* 0x0003e80008000009 */
[----:B------:R1:W-:Y:S04]  /*f900*/  STS.U8 [R101+UR9+0x6f80], R186 ;  /* 0x006f80ba65007988 */ /* 0x0003e80008000009 */
[----:B------:R1:W-:Y:S04]  /*f910*/  STS.U8 [R101+UR9+0x7380], R181 ;  /* 0x007380b565007988 */ /* 0x0003e80008000009 */
[----:B------:R1:W-:Y:S04]  /*f920*/  STS.U8 [R101+UR9+0x7780], R175 ;  /* 0x007780af65007988 */ /* 0x0003e80008000009 */
[----:B------:R1:W-:Y:S04]  /*f930*/  STS.U8 [R101+UR9+0x7b80], R117 ;  /* 0x007b807565007988 */ /* 0x0003e80008000009 */
[----:B------:R1:W-:Y:S01]  /*f940*/  STS.U8 [R101+UR9+0x7f80], R115 ;  /* 0x007f807365007988 */ /* 0x0003e20008000009 */
[----:B------:R0:W-:Y:S06]  /*f950*/  MEMBAR.ALL.CTA ;  /* 0x0000000000007992 */ /* 0x0001ec0000008000 */
[----:B0-----:R-:W0:Y:S01]  /*f960*/  FENCE.VIEW.ASYNC.S ;  /* 0x00000000000073c6 */ /* 0x001e220000000000 */
[----:B------:R-:W-:Y:S01]  /*f970*/  ULEA UR6, UR23, UR9, 0x3 ;  /* 0x0000000917067291 */ /* 0x000fe2000f8e18ff */
[----:B------:R-:W-:-:S03]  /*f980*/  UMOV UR4, UR5 ;  /* 0x0000000500047c82 */ /* 0x000fc60008000000 */
[----:B------:R-:W-:Y:S01]  /*f990*/  UIADD3 UR6, UPT, UPT, UR6, 0x8000, URZ ;  /* 0x0000800006067890 */ /* 0x000fe2000fffe0ff */
[----:B0-----:R-:W-:Y:S06]  /*f9a0*/  BAR.SYNC.DEFER_BLOCKING 0x0 ;  /* 0x0000000000007b1d */ /* 0x001fec0000010000 */
[----:B-1----:R-:W-:Y:S05]  /*f9b0*/  BRA.U UP1, `(.L_x_9) ;  /* 0x0000000101487547 */ /* 0x002fea000b800000 */
[----:B------:R-:W-:Y:S01]  /*f9c0*/  UMOV UR13, 0x80004020 ;  /* 0x80004020000d7882 */ /* 0x000fe20000000000 */
[----:B------:R-:W-:Y:S01]  /*f9d0*/  UMOV UR15, 0x40004040 ;  /* 0x40004040000f7882 */ /* 0x000fe20000000000 */
[----:B------:R-:W-:Y:S01]  /*f9e0*/  UMOV UR16, 0x0 ;  /* 0x0000000000107882 */ /* 0x000fe20000000000 */
[----:B------:R-:W-:Y:S01]  /*f9f0*/  UMOV UR17, 0x4108010 ;  /* 0x0410801000117882 */ /* 0x000fe20000000000 */
[----:B------:R-:W-:Y:S01]  /*fa00*/  UMOV UR40, 0x0 ;  /* 0x0000000000287882 */ /* 0x000fe20000000000 */
[----:B------:R-:W-:Y:S01]  /*fa10*/  UMOV UR41, 0x4108010 ;  /* 0x0410801000297882 */ /* 0x000fe20000000000 */
[----:B------:R-:W-:Y:S01]  /*fa20*/  UMOV UR42, 0x0 ;  /* 0x00000000002a7882 */ /* 0x000fe20000000000 */
[----:B------:R-:W-:Y:S01]  /*fa30*/  UMOV UR43, 0x4108010 ;  /* 0x04108010002b7882 */ /* 0x000fe20000000000 */
[----:B------:R-:W-:Y:S01]  /*fa40*/  UMOV UR7, URZ ;  /* 0x000000ff00077c82 */ /* 0x000fe20008000000 */
[----:B------:R0:W-:Y:S01]  /*fa50*/  UTCQMMA gdesc[UR12], gdesc[UR14], tmem[UR8], tmem[UR16], idesc[UR17], UPT ;  /* 0x00ff100e0c0075ea */ /* 0x0001e2000b800308 */
        /* <DEDUP_REMOVED lines=8> */
.L_x_9:
[----:B------:R-:W-:Y:S01]  /*fae0*/  UIADD3 UR23, UPT, UPT, UR23, 0x1, URZ ;  /* 0x0000000117177890 */ /* 0x000fe2000fffe0ff */
[----:B------:R-:W-:Y:S01]  /*faf0*/  IMAD.U32 R101, RZ, RZ, UR4 ;  /* 0x00000004ff657e24 */ /* 0x000fe2000f8e00ff */
[----:B------:R-:W-:Y:S02]  /*fb00*/  UIADD3 UR19, UPT, UPT, UR19, -0x1, URZ ;  /* 0xffffffff13137890 */ /* 0x000fe4000fffe0ff */
[----:B------:R-:W-:Y:S02]  /*fb10*/  UISETP.GT.AND UP2, UPT, UR23, 0x1, UPT ;  /* 0x000000011700788c */ /* 0x000fe4000bf44270 */
[----:B------:R-:W-:Y:S02]  /*fb20*/  UIADD3 UR22, UPT, UPT, UR22, -0x80, URZ ;  /* 0xffffff8016167890 */ /* 0x000fe4000fffe0ff */
[----:B0-----:R-:W-:Y:S02]  /*fb30*/  USEL UR5, URZ, 0x1, !UP2 ;  /* 0x00000001ff057887 */ /* 0x001fe4000d000000 */
[----:B------:R-:W-:-:S02]  /*fb40*/  USEL UR23, UR23, URZ, !UP2 ;  /* 0x000000ff17177287 */ /* 0x000fc4000d000000 */
[----:B------:R-:W-:Y:S02]  /*fb50*/  UISETP.NE.U32.AND UP2, UPT, UR19, URZ, UPT ;  /* 0x000000ff1300728c */ /* 0x000fe4000bf45070 */
[----:B------:R-:W-:-:S07]  /*fb60*/  ULOP3.LUT UR5, UR4, UR5, URZ, 0x3c, !UPT ;  /* 0x0000000504057292 */ /* 0x000fce000f8e3cff */
[----:B------:R-:W-:Y:S05]  /*fb70*/  BRA.U UP2, `(.L_x_10) ;  /* 0xffffffa102f07547 */ /* 0x000fea000b83ffff */
.L_x_7:
[----:B------:R-:W-:-:S09]  /*fb80*/  UISETP.GE.AND UP1, UPT, UR24, 0x80, UPT ;  /* 0x000000801800788c */ /* 0x000fd2000bf26270 */
[----:B------:R-:W-:Y:S05]  /*fb90*/  BRA.U !UP1, `(.L_x_11) ;  /* 0x0000000109107547 */ /* 0x000fea000b800000 */
[----:B------:R-:W-:-:S06]  /*fba0*/  USHF.L.U32 UR4, UR4, 0x1f, URZ ;  /* 0x0000001f04047899 */ /* 0x000fcc00080006ff */
[----:B-----5:R-:W-:-:S04]  /*fbb0*/  IMAD.U32 R2, RZ, RZ, UR4 ;  /* 0x00000004ff027e24 */ /* 0x020fc8000f8e00ff */
[----:B------:R-:W1:Y:S02]  /*fbc0*/  SYNCS.PHASECHK.TRANS64.TRYWAIT P0, [UR6], R2 ;  /* 0x00000002ff0075a7 */ /* 0x000e640008001106 */
[----:B-1----:R-:W-:Y:S05]  /*fbd0*/  @!P0 BRA `(.L_x_12) ;  /* 0x00000018003c8947 */ /* 0x002fea0003800000 */
.L_x_11:
[----:B------:R-:W2:Y:S01]  /*fbe0*/  LDL.LU R39, [R1+0x138] ;  /* 0x0001380001277983 */ /* 0x000ea20000300800 */
[----:B------:R-:W2:Y:S01]  /*fbf0*/  LDCU UR4, c[0x0][0x3b4] ;  /* 0x00007680ff0477ac */ /* 0x000ea20008000800 */
[----:B------:R-:W-:Y:S06]  /*fc00*/  BAR.SYNC.DEFER_BLOCKING 0x0 ;  /* 0x0000000000007b1d */ /* 0x000fec0000010000 */
[----:B------:R-:W1:Y:S01]  /*fc10*/  LDCU.128 UR12, c[0x0][0x390] ;  /* 0x00007200ff0c77ac */ /* 0x000e620008000c00 */
[----:B------:R-:W3:Y:S01]  /*fc20*/  S2R R41, SR_TID.X ;  /* 0x0000000000297919 */ /* 0x000ee20000002100 */
[----:B------:R-:W4:Y:S01]  /*fc30*/  LDCU UR5, c[0x0][0x3b8] ;  /* 0x00007700ff0577ac */ /* 0x000f220008000800 */
[----:B------:R-:W0:Y:S01]  /*fc40*/  S2R R42, SR_TID.X ;  /* 0x00000000002a7919 */ /* 0x000e220000002100 */
[----:B------:R-:W1:Y:S02]  /*fc50*/  @!P1 SYNCS.CCTL.IV [UR9+0x8000] ;  /* 0x00800000ff0099b1 */ /* 0x000e640008000009 */
[----:B-1----:R-:W-:Y:S06]  /*fc60*/  BAR.SYNC.DEFER_BLOCKING 0x0 ;  /* 0x0000000000007b1d */ /* 0x002fec0000010000 */
[----:B-----5:R-:W-:Y:S01]  /*fc70*/  LDTM.16dp32bit_t0_t15.x32 R4, tmem[UR10] ;  /* 0x0000000a000479ee */ /* 0x020fe20008a80000 */
[----:B------:R-:W1:Y:S01]  /*fc80*/  LDTM.16dp32bit_t16_t31.x32 R4, tmem[UR10+0x20] ;  /* 0x0000200a000479ee */ /* 0x000e620008aa0000 */
[----:B---3--:R-:W-:-:S02]  /*fc90*/  IMAD.SHL.U32 R2, R41, 0x200, RZ ;  /* 0x0000020029027824 */ /* 0x008fc400078e00ff */
[C---:B------:R-:W-:Y:S02]  /*fca0*/  IMAD.SHL.U32 R36, R41.reuse, 0x10, RZ ;  /* 0x0000001029247824 */ /* 0x040fe400078e00ff */
[----:B------:R-:W-:Y:S01]  /*fcb0*/  IMAD.SHL.U32 R3, R41, 0x8, RZ ;  /* 0x0000000829037824 */ /* 0x000fe200078e00ff */
[----:B------:R-:W-:Y:S02]  /*fcc0*/  LOP3.LUT R37, R2, 0x2000, RZ, 0xc0, !PT ;  /* 0x0000200002257812 */ /* 0x000fe400078ec0ff */
[----:B------:R-:W-:Y:S02]  /*fcd0*/  LOP3.LUT R2, R36, 0xf0, RZ, 0xc0, !PT ;  /* 0x000000f024027812 */ /* 0x000fe400078ec0ff */
[----:B------:R-:W-:Y:S01]  /*fce0*/  LOP3.LUT R3, R3, 0x300, RZ, 0xc0, !PT ;  /* 0x0000030003037812 */ /* 0x000fe200078ec0ff */
[----:B------:R-:W3:Y:S01]  /*fcf0*/  @!P1 SYNCS.CCTL.IV [UR9+0x8008] ;  /* 0x00800800ff0099b1 */ /* 0x000ee20008000009 */
[----:B------:R-:W-:Y:S01]  /*fd00*/  IADD3 R2, PT, PT, R2, UR9, R37 ;  /* 0x0000000902027c10 */ /* 0x000fe2000fffe025 */
[----:B------:R-:W-:Y:S01]  /*fd10*/  NOP ;  /* 0x0000000000007918 */ /* 0x000fe20000000000 */
[----:B------:R-:W-:-:S02]  /*fd20*/  LOP3.LUT R36, R36, 0x3f0, RZ, 0xc0, !PT ;  /* 0x000003f024247812 */ /* 0x000fc400078ec0ff */
[----:B0-----:R-:W-:Y:S01]  /*fd30*/  LEA.HI R40, R42, 0x3e, RZ, 0x1a ;  /* 0x0000003e2a287811 */ /* 0x001fe200078fd0ff */
[----:B------:R-:W-:Y:S01]  /*fd40*/  IMAD.IADD R37, R3, 0x1, R2 ;  /* 0x0000000103257824 */ /* 0x000fe200078e0202 */
[----:B-1----:R-:W-:Y:S02]  /*fd50*/  F2FP.SATFINITE.E4M3.F32.PACK_AB_MERGE_C R4, R5, R4, RZ ;  /* 0x000000040504723e */ /* 0x002fe400048070ff */
[----:B------:R-:W-:Y:S02]  /*fd60*/  F2FP.SATFINITE.E4M3.F32.PACK_AB_MERGE_C R6, R7, R6, RZ ;  /* 0x000000060706723e */ /* 0x000fe400048070ff */
[----:B------:R-:W-:Y:S02]  /*fd70*/  F2FP.SATFINITE.E4M3.F32.PACK_AB_MERGE_C R8, R9, R8, RZ ;  /* 0x000000080908723e */ /* 0x000fe400048070ff */
[----:B------:R-:W-:Y:S02]  /*fd80*/  F2FP.SATFINITE.E4M3.F32.PACK_AB_MERGE_C R12, R13, R12, RZ ;  /* 0x0000000c0d0c723e */ /* 0x000fe400048070ff */
[----:B------:R-:W-:-:S02]  /*fd90*/  F2FP.SATFINITE.E4M3.F32.PACK_AB_MERGE_C R14, R15, R14, RZ ;  /* 0x0000000e0f0e723e */ /* 0x000fc400048070ff */
[----:B------:R-:W-:Y:S02]  /*fda0*/  F2FP.SATFINITE.E4M3.F32.PACK_AB_MERGE_C R16, R17, R16, RZ ;  /* 0x000000101110723e */ /* 0x000fe400048070ff */
[----:B------:R-:W-:Y:S02]  /*fdb0*/  F2FP.SATFINITE.E4M3.F32.PACK_AB_MERGE_C R20, R21, R20, RZ ;  /* 0x000000141514723e */ /* 0x000fe400048070ff */
[----:B------:R-:W-:Y:S02]  /*fdc0*/  F2FP.SATFINITE.E4M3.F32.PACK_AB_MERGE_C R22, R23, R22, RZ ;  /* 0x000000161716723e */ /* 0x000fe400048070ff */
[----:B------:R-:W-:Y:S02]  /*fdd0*/  F2FP.SATFINITE.E4M3.F32.PACK_AB_MERGE_C R24, R25, R24, RZ ;  /* 0x000000181918723e */ /* 0x000fe400048070ff */
[----:B------:R-:W-:Y:S02]  /*fde0*/  F2FP.SATFINITE.E4M3.F32.PACK_AB_MERGE_C R18, R19, R18, RZ ;  /* 0x000000121312723e */ /* 0x000fe400048070ff */
[----:B------:R-:W-:-:S02]  /*fdf0*/  F2FP.SATFINITE.E4M3.F32.PACK_AB_MERGE_C R26, R27, R26, RZ ;  /* 0x0000001a1b1a723e */ /* 0x000fc400048070ff */
[----:B------:R-:W-:Y:S02]  /*fe00*/  LOP3.LUT R17, R4, 0xffff, RZ, 0xc0, !PT ;  /* 0x0000ffff04117812 */ /* 0x000fe400078ec0ff */
[----:B------:R-:W-:Y:S02]  /*fe10*/  LOP3.LUT R38, R6, 0xffff, RZ, 0xc0, !PT ;  /* 0x0000ffff06267812 */ /* 0x000fe400078ec0ff */
[----:B------:R-:W-:Y:S02]  /*fe20*/  LOP3.LUT R19, R8, 0xffff, RZ, 0xc0, !PT ;  /* 0x0000ffff08137812 */ /* 0x000fe400078ec0ff */
[----:B------:R-:W-:Y:S02]  /*fe30*/  LOP3.LUT R12, R12, 0xffff, RZ, 0xc0, !PT ;  /* 0x0000ffff0c0c7812 */ /* 0x000fe400078ec0ff */
[----:B------:R-:W-:Y:S02]  /*fe40*/  LOP3.LUT R21, R14, 0xffff, RZ, 0xc0, !PT ;  /* 0x0000ffff0e157812 */ /* 0x000fe400078ec0ff */
[----:B------:R-:W-:-:S02]  /*fe50*/  LOP3.LUT R23, R16, 0xffff, RZ, 0xc0, !PT ;  /* 0x0000ffff10177812 */ /* 0x000fc400078ec0ff */
[----:B------:R-:W-:Y:S02]  /*fe60*/  LOP3.LUT R20, R20, 0xffff, RZ, 0xc0, !PT ;  /* 0x0000ffff14147812 */ /* 0x000fe400078ec0ff */
[----:B------:R-:W-:Y:S02]  /*fe70*/  LOP3.LUT R25, R22, 0xffff, RZ, 0xc0, !PT ;  /* 0x0000ffff16197812 */ /* 0x000fe400078ec0ff */
[----:B------:R-:W-:Y:S02]  /*fe80*/  LOP3.LUT R27, R24, 0xffff, RZ, 0xc0, !PT ;  /* 0x0000ffff181b7812 */ /* 0x000fe400078ec0ff */
[----:B------:R-:W-:Y:S02]  /*fe90*/  F2FP.SATFINITE.E4M3.F32.PACK_AB_MERGE_C R28, R29, R28, RZ ;  /* 0x0000001c1d1c723e */ /* 0x000fe400048070ff */
[----:B------:R-:W-:Y:S02]  /*fea0*/  F2FP.SATFINITE.E4M3.F32.PACK_AB_MERGE_C R30, R31, R30, RZ ;  /* 0x0000001e1f1e723e */ /* 0x000fe400048070ff */
[----:B------:R-:W-:-:S02]  /*feb0*/  F2FP.SATFINITE.E4M3.F32.PACK_AB_MERGE_C R32, R33, R32, RZ ;  /* 0x000000202120723e */ /* 0x000fc400048070ff */
[--C-:B------:R-:W-:Y:S02]  /*fec0*/  PRMT R2, R19, 0x3340, R0.reuse ;  /* 0x0000334013027816 */ /* 0x100fe40000000000 */
[--C-:B------:R-:W-:Y:S02]  /*fed0*/  PRMT R4, R23, 0x3340, R0.reuse ;  /* 0x0000334017047816 */ /* 0x100fe40000000000 */
[----:B------:R-:W-:Y:S02]  /*fee0*/  PRMT R6, R27, 0x3340, R0 ;  /* 0x000033401b067816 */ /* 0x000fe40000000000 */
[----:B------:R-:W-:Y:S02]  /*fef0*/  PRMT R3, R17, 0x3340, R38 ;  /* 0x0000334011037816 */ /* 0x000fe40000000026 */
[----:B------:R-:W-:Y:S02]  /*ff00*/  PRMT R5, R12, 0x3340, R21 ;  /* 0x000033400c057816 */ /* 0x000fe40000000015 */
[----:B------:R-:W-:-:S02]  /*ff10*/  PRMT R7, R20, 0x3340, R25 ;  /* 0x0000334014077816 */ /* 0x000fc40000000019 */
[----:B------:R-:W-:Y:S02]  /*ff20*/  F2FP.SATFINITE.E4M3.F32.PACK_AB_MERGE_C R10, R11, R10, RZ ;  /* 0x0000000a0b0a723e */ /* 0x000fe400048070ff */
[----:B------:R-:W-:Y:S02]  /*ff30*/  LOP3.LUT R28, R28, 0xffff, RZ, 0xc0, !PT ;  /* 0x0000ffff1c1c7812 */ /* 0x000fe400078ec0ff */
[----:B------:R-:W-:Y:S02]  /*ff40*/  LOP3.LUT R29, R30, 0xffff, RZ, 0xc0, !PT ;  /* 0x0000ffff1e1d7812 */ /* 0x000fe400078ec0ff */
[----:B------:R-:W-:Y:S02]  /*ff50*/  LOP3.LUT R31, R32, 0xffff, RZ, 0xc0, !PT ;  /* 0x0000ffff201f7812 */ /* 0x000fe400078ec0ff */
[----:B------:R-:W-:Y:S02]  /*ff60*/  PRMT R9, R3, 0x5410, R2 ;  /* 0x0000541003097816 */ /* 0x000fe40000000002 */
[----:B------:R-:W-:-:S02]  /*ff70*/  PRMT R11, R5, 0x5410, R4 ;  /* 0x00005410050b7816 */ /* 0x000fc40000000004 */
[----:B------:R-:W-:Y:S02]  /*ff80*/  PRMT R13, R7, 0x5410, R6 ;  /* 0x00005410070d7816 */ /* 0x000fe40000000006 */
[----:B------:R-:W-:Y:S02]  /*ff90*/  SHF.R.U32.HI R2, RZ, 0x8, R17 ;  /* 0x00000008ff027819 */ /* 0x000fe40000011611 */
[----:B------:R-:W-:Y:S02]  /*ffa0*/  SHF.R.U32.HI R3, RZ, 0x8, R38 ;  /* 0x00000008ff037819 */ /* 0x000fe40000011626 */
[----:B------:R-:W-:Y:S02]  /*ffb0*/  SHF.R.U32.HI R4, RZ, 0x8, R19 ;  /* 0x00000008ff047819 */ /* 0x000fe40000011613 */
[----:B------:R-:W-:Y:S02]  /*ffc0*/  SHF.R.U32.HI R5, RZ, 0x8, R12 ;  /* 0x00000008ff057819 */ /* 0x000fe4000001160c */
[----:B------:R-:W-:-:S02]  /*ffd0*/  SHF.R.U32.HI R6, RZ, 0x8, R21 ;  /* 0x00000008ff067819 */ /* 0x000fc40000011615 */
[----:B------:R-:W-:Y:S02]  /*ffe0*/  SHF.R.U32.HI R7, RZ, 0x8, R23 ;  /* 0x00000008ff077819 */ /* 0x000fe40000011617 */
[----:B------:R-:W-:Y:S02]  /*fff0*/  PRMT R8, R31, 0x3340, R0 ;  /* 0x000033401f087816 */ /* 0x000fe40000000000 */
[----:B------:R-:W-:Y:S02]  /*10000*/  PRMT R15, R28, 0x3340, R29 ;  /* 0x000033401c0f7816 */ /* 0x000fe4000000001d */
[----:B------:R-:W-:Y:S02]  /*10010*/  LOP3.LUT R2, R2, 0xffff, RZ, 0xc0, !PT ;  /* 0x0000ffff02027812 */ /* 0x000fe400078ec0ff */
[----:B------:R-:W-:Y:S02]  /*10020*/  LOP3.LUT R3, R3, 0xffff, RZ, 0xc0, !PT ;  /* 0x0000ffff03037812 */ /* 0x000fe400078ec0ff */
[----:B------:R-:W-:-:S02]  /*10030*/  LOP3.LUT R4, R4, 0xffff, RZ, 0xc0, !PT ;  /* 0x0000ffff04047812 */ /* 0x000fc400078ec0ff */
[----:B------:R-:W-:Y:S02]  /*10040*/  LOP3.LUT R5, R5, 0xffff, RZ, 0xc0, !PT ;  /* 0x0000ffff05057812 */ /* 0x000fe400078ec0ff */
[----:B------:R-:W-:Y:S02]  /*10050*/  LOP3.LUT R6, R6, 0xffff, RZ, 0xc0, !PT ;  /* 0x0000ffff06067812 */ /* 0x000fe400078ec0ff */
[----:B------:R-:W-:Y:S02]  /*10060*/  LOP3.LUT R7, R7, 0xffff, RZ, 0xc0, !PT ;  /* 0x0000ffff07077812 */ /* 0x000fe400078ec0ff */
[----:B------:R-:W-:Y:S02]  /*10070*/  PRMT R15, R15, 0x5410, R8 ;  /* 0x000054100f0f7816 */ /* 0x000fe40000000008 */
[----:B------:R-:W-:Y:S02]  /*10080*/  PRMT R17, R2, 0x3340, R3 ;  /* 0x0000334002117816 */ /* 0x000fe40000000003 */
[----:B------:R-:W-:-:S02]  /*10090*/  PRMT R8, R4, 0x3340, R1 ;  /* 0x0000334004087816 */ /* 0x000fc40000000001 */
[----:B------:R-:W-:Y:S02]  /*100a0*/  PRMT R19, R5, 0x3340, R6 ;  /* 0x0000334005137816 */ /* 0x000fe40000000006 */
[----:B------:R-:W-:Y:S02]  /*100b0*/  PRMT R12, R7, 0x3340, R0 ;  /* 0x00003340070c7816 */ /* 0x000fe40000000000 */
[----:B------:R-:W-:Y:S02]  /*100c0*/  SHF.R.U32.HI R2, RZ, 0x8, R20 ;  /* 0x00000008ff027819 */ /* 0x000fe40000011614 */
[----:B------:R-:W-:Y:S02]  /*100d0*/  SHF.R.U32.HI R3, RZ, 0x8, R25 ;  /* 0x00000008ff037819 */ /* 0x000fe40000011619 */
[----:B------:R-:W-:Y:S02]  /*100e0*/  SHF.R.U32.HI R4, RZ, 0x8, R27 ;  /* 0x00000008ff047819 */ /* 0x000fe4000001161b */
[----:B------:R-:W-:-:S02]  /*100f0*/  SHF.R.U32.HI R5, RZ, 0x8, R28 ;  /* 0x00000008ff057819 */ /* 0x000fc4000001161c */
[----:B------:R-:W-:Y:S02]  /*10100*/  SHF.R.U32.HI R6, RZ, 0x8, R29 ;  /* 0x00000008ff067819 */ /* 0x000fe4000001161d */
[----:B------:R-:W-:Y:S02]  /*10110*/  SHF.R.U32.HI R7, RZ, 0x8, R31 ;  /* 0x00000008ff077819 */ /* 0x000fe4000001161f */
[----:B------:R-:W-:Y:S02]  /*10120*/  LOP3.LUT R2, R2, 0xffff, RZ, 0xc0, !PT ;  /* 0x0000ffff02027812 */ /* 0x000fe400078ec0ff */
[----:B------:R-:W-:Y:S02]  /*10130*/  LOP3.LUT R3, R3, 0xffff, RZ, 0xc0, !PT ;  /* 0x0000ffff03037812 */ /* 0x000fe400078ec0ff */
[----:B------:R-:W-:Y:S02]  /*10140*/  LOP3.LUT R4, R4, 0xffff, RZ, 0xc0, !PT ;  /* 0x0000ffff04047812 */ /* 0x000fe400078ec0ff */
[----:B------:R-:W-:-:S02]  /*10150*/  LOP3.LUT R7, R7, 0xffff, RZ, 0xc0, !PT ;  /* 0x0000ffff07077812 */ /* 0x000fc400078ec0ff */
[----:B------:R-:W-:Y:S02]  /*10160*/  LOP3.LUT R6, R6, 0xffff, RZ, 0xc0, !PT ;  /* 0x0000ffff06067812 */ /* 0x000fe400078ec0ff */
[----:B------:R-:W-:Y:S02]  /*10170*/  LOP3.LUT R5, R5, 0xffff, RZ, 0xc0, !PT ;  /* 0x0000ffff05057812 */ /* 0x000fe400078ec0ff */
[----:B------:R-:W-:Y:S02]  /*10180*/  F2FP.SATFINITE.E4M3.F32.PACK_AB_MERGE_C R34, R35, R34, RZ ;  /* 0x000000222322723e */ /* 0x000fe400048070ff */
[----:B------:R-:W-:Y:S01]  /*10190*/  PRMT R3, R2, 0x3340, R3 ;  /* 0x0000334002037816 */ /* 0x000fe20000000003 */
[----:B------:R-:W-:Y:S01]  /*101a0*/  IMAD.SHL.U32 R2, R41, 0x40, RZ ;  /* 0x0000004029027824 */ /* 0x000fe200078e00ff */
[----:B------:R-:W-:Y:S02]  /*101b0*/  PRMT R4, R4, 0x3340, R1 ;  /* 0x0000334004047816 */ /* 0x000fe40000000001 */
[----:B------:R-:W-:-:S02]  /*101c0*/  PRMT R7, R7, 0x3340, R0 ;  /* 0x0000334007077816 */ /* 0x000fc40000000000 */
[----:B------:R-:W-:Y:S02]  /*101d0*/  PRMT R6, R5, 0x3340, R6 ;  /* 0x0000334005067816 */ /* 0x000fe40000000006 */
[----:B------:R-:W-:Y:S02]  /*101e0*/  LOP3.LUT R26, R26, 0xffff, RZ, 0xc0, !PT ;  /* 0x0000ffff1a1a7812 */ /* 0x000fe400078ec0ff */
[----:B------:R-:W-:Y:S02]  /*101f0*/  PRMT R17, R17, 0x5410, R8 ;  /* 0x0000541011117816 */ /* 0x000fe40000000008 */
[----:B------:R-:W-:Y:S02]  /*10200*/  PRMT R19, R19, 0x5410, R12 ;  /* 0x0000541013137816 */ /* 0x000fe4000000000c */
[----:B------:R-:W-:Y:S02]  /*10210*/  LOP3.LUT R10, R10, 0xffff, RZ, 0xc0, !PT ;  /* 0x0000ffff0a0a7812 */ /* 0x000fe400078ec0ff */
[----:B------:R-:W-:-:S02]  /*10220*/  PRMT R3, R3, 0x5410, R4 ;  /* 0x0000541003037816 */ /* 0x000fc40000000004 */
[----:B------:R-:W-:Y:S02]  /*10230*/  PRMT R27, R6, 0x5410, R7 ;  /* 0x00005410061b7816 */ /* 0x000fe40000000007 */
[----:B------:R-:W-:Y:S02]  /*10240*/  LOP3.LUT R18, R18, 0xffff, RZ, 0xc0, !PT ;  /* 0x0000ffff12127812 */ /* 0x000fe400078ec0ff */
[----:B------:R-:W-:Y:S02]  /*10250*/  LOP3.LUT R34, R34, 0xffff, RZ, 0xc0, !PT ;  /* 0x0000ffff22227812 */ /* 0x000fe400078ec0ff */
[----:B------:R-:W-:Y:S02]  /*10260*/  PRMT R6, R13, 0x4210, R26 ;  /* 0x000042100d067816 */ /* 0x000fe4000000001a */
[--C-:B------:R-:W-:Y:S02]  /*10270*/  PRMT R4, R9, 0x4210, R10.reuse ;  /* 0x0000421009047816 */ /* 0x100fe4000000000a */
[----:B------:R-:W-:-:S02]  /*10280*/  PRMT R24, R17, 0x5210, R10 ;  /* 0x0000521011187816 */ /* 0x000fc4000000000a */
[--C-:B------:R-:W-:Y:S02]  /*10290*/  PRMT R5, R11, 0x4210, R18.reuse ;  /* 0x000042100b057816 */ /* 0x100fe40000000012 */
[----:B------:R-:W-:Y:S02]  /*102a0*/  PRMT R25, R19, 0x5210, R18 ;  /* 0x0000521013197816 */ /* 0x000fe40000000012 */
[----:B------:R-:W-:Y:S02]  /*102b0*/  PRMT R26, R3, 0x5210, R26 ;  /* 0x00005210031a7816 */ /* 0x000fe4000000001a */
[--C-:B------:R-:W-:Y:S02]  /*102c0*/  PRMT R7, R15, 0x4210, R34.reuse ;  /* 0x000042100f077816 */ /* 0x100fe40000000022 */
[----:B------:R-:W-:Y:S02]  /*102d0*/  PRMT R27, R27, 0x5210, R34 ;  /* 0x000052101b1b7816 */ /* 0x000fe40000000022 */
[----:B------:R-:W-:Y:S01]  /*102e0*/  LOP3.LUT R9, R2, 0x1000, RZ, 0xc0, !PT ;  /* 0x0000100002097812 */ /* 0x000fe200078ec0ff */
[----:B---3--:R0:W-:Y:S01]  /*102f0*/  STS.128 [R37], R4 ;  /* 0x0000000425007388 */ /* 0x0081e20000000c00 */
[----:B------:R-:W-:-:S02]  /*10300*/  SHF.R.U32.HI R3, RZ, 0x6, R41 ;  /* 0x00000006ff037819 */ /* 0x000fc40000011629 */
[----:B------:R-:W-:Y:S01]  /*10310*/  IADD3 R36, PT, PT, R36, UR9, R9 ;  /* 0x0000000924247c10 */ /* 0x000fe2000fffe009 */
[----:B------:R1:W-:Y:S01]  /*10320*/  STS.128 [R37+0x1000], R24 ;  /* 0x0010001825007388 */ /* 0x0003e20000000c00 */
[----:B------:R-:W-:Y:S02]  /*10330*/  SGXT.U32 R3, R3, 0x1 ;  /* 0x000000010303781a */ /* 0x000fe40000000000 */
[----:B------:R-:W-:Y:S01]  /*10340*/  LEA.HI R43, R42, 0x2e, RZ, 0x1a ;  /* 0x0000002e2a2b7811 */ /* 0x000fe200078fd0ff */
[----:B------:R-:W-:Y:S01]  /*10350*/  BAR.SYNC.DEFER_BLOCKING 0x0 ;  /* 0x0000000000007b1d */ /* 0x000fe20000010000 */
[----:B------:R-:W-:Y:S02]  /*10360*/  LOP3.LUT R16, R0, R40, RZ, 0xfc, !PT ;  /* 0x0000002800107212 */ /* 0x000fe400078efcff */
[----:B------:R-:W-:Y:S02]  /*10370*/  LEA.HI R42, R42, 0x1e, RZ, 0x1a ;  /* 0x0000001e2a2a7811 */ /* 0x000fe400078fd0ff */
[----:B------:R-:W-:-:S02]  /*10380*/  LEA.HI R40, R41, 0xe, RZ, 0x1a ;  /* 0x0000000e29287811 */ /* 0x000fc400078fd0ff */
[C---:B------:R-:W-:Y:S02]  /*10390*/  LOP3.LUT R49, R0.reuse, R42, RZ, 0xfc, !PT ;  /* 0x0000002a00317212 */ /* 0x040fe400078efcff */
[C---:B0-----:R-:W-:Y:S02]  /*103a0*/  LOP3.LUT R4, R0.reuse, R3, RZ, 0xfc, !PT ;  /* 0x0000000300047212 */ /* 0x041fe400078efcff */
[C---:B------:R-:W-:Y:S02]  /*103b0*/  LOP3.LUT R12, R0.reuse, R40, RZ, 0xfc, !PT ;  /* 0x00000028000c7212 */ /* 0x040fe400078efcff */
[C-C-:B------:R-:W-:Y:S02]  /*103c0*/  LOP3.LUT R5, R0.reuse, 0x2, R3.reuse, 0xfe, !PT ;  /* 0x0000000200057812 */ /* 0x140fe400078efe03 */
[C---:B------:R-:W-:Y:S02]  /*103d0*/  LOP3.LUT R32, R0.reuse, R43, RZ, 0xfc, !PT ;  /* 0x0000002b00207212 */ /* 0x040fe400078efcff */
[----:B------:R-:W-:-:S02]  /*103e0*/  LOP3.LUT R18, R0, 0x3c, R3, 0xfe, !PT ;  /* 0x0000003c00127812 */ /* 0x000fc400078efe03 */
[C-C-:B------:R-:W-:Y:S02]  /*103f0*/  LOP3.LUT R20, R0.reuse, 0x3a, R3.reuse, 0xfe, !PT ;  /* 0x0000003a00147812 */ /* 0x140fe400078efe03 */
[C-C-:B------:R-:W-:Y:S02]  /*10400*/  LOP3.LUT R22, R0.reuse, 0x38, R3.reuse, 0xfe, !PT ;  /* 0x0000003800167812 */ /* 0x140fe400078efe03 */
[C-C-:B-1----:R-:W-:Y:S01]  /*10410*/  LOP3.LUT R24, R0.reuse, 0x36, R3.reuse, 0xfe, !PT ;  /* 0x0000003600187812 */ /* 0x142fe200078efe03 */
[----:B------:R-:W0:Y:S01]  /*10420*/  LDS.128 R8, [R36] ;  /* 0x0000000024087984 */ /* 0x000e220000000c00 */
[C-C-:B------:R-:W-:Y:S02]  /*10430*/  LOP3.LUT R26, R0.reuse, 0x34, R3.reuse, 0xfe, !PT ;  /* 0x00000034001a7812 */ /* 0x140fe400078efe03 */
[C-C-:B------:R-:W-:Y:S02]  /*10440*/  LOP3.LUT R28, R0.reuse, 0x32, R3.reuse, 0xfe, !PT ;  /* 0x00000032001c7812 */ /* 0x140fe400078efe03 */
[----:B------:R-:W-:-:S02]  /*10450*/  LOP3.LUT R30, R0, 0x30, R3, 0xfe, !PT ;  /* 0x00000030001e7812 */ /* 0x000fc400078efe03 */
[C-C-:B------:R-:W-:Y:S02]  /*10460*/  LOP3.LUT R34, R0.reuse, 0x2c, R3.reuse, 0xfe, !PT ;  /* 0x0000002c00227812 */ /* 0x140fe400078efe03 */
[C-C-:B------:R-:W-:Y:S02]  /*10470*/  LOP3.LUT R38, R0.reuse, 0x2a, R3.reuse, 0xfe, !PT ;  /* 0x0000002a00267812 */ /* 0x140fe400078efe03 */
[C-C-:B------:R-:W-:Y:S02]  /*10480*/  LOP3.LUT R40, R0.reuse, 0x28, R3.reuse, 0xfe, !PT ;  /* 0x0000002800287812 */ /* 0x140fe400078efe03 */
        /* <DEDUP_REMOVED lines=8> */
[----:B------:R-:W-:Y:S01]  /*10510*/  LOP3.LUT R14, R0, 0x14, R3, 0xfe, !PT ;  /* 0x00000014000e7812 */ /* 0x000fe200078efe03 */
[C---:B--2---:R-:W-:Y:S01]  /*10520*/  IMAD R2, R39.reuse, UR4, RZ ;  /* 0x0000000427027c24 */ /* 0x044fe2000f8e02ff */
[----:B------:R-:W-:-:S02]  /*10530*/  ISETP.GE.AND P0, PT, R39, UR14, PT ;  /* 0x0000000e27007c0c */ /* 0x000fc4000bf06270 */
[C-C-:B------:R-:W-:Y:S02]  /*10540*/  LOP3.LUT R54, R0.reuse, 0x12, R3.reuse, 0xfe, !PT ;  /* 0x0000001200367812 */ /* 0x140fe400078efe03 */
[C-C-:B------:R-:W-:Y:S02]  /*10550*/  LOP3.LUT R55, R0.reuse, 0x10, R3.reuse, 0xfe, !PT ;  /* 0x0000001000377812 */ /* 0x140fe400078efe03 */
[C-C-:B------:R-:W-:Y:S02]  /*10560*/  LOP3.LUT R56, R0.reuse, 0xc, R3.reuse, 0xfe, !PT ;  /* 0x0000000c00387812 */ /* 0x140fe400078efe03 */
[C-C-:B------:R-:W-:Y:S02]  /*10570*/  LOP3.LUT R57, R0.reuse, 0xa, R3.reuse, 0xfe, !PT ;  /* 0x0000000a00397812 */ /* 0x140fe400078efe03 */
[C-C-:B------:R-:W-:Y:S02]  /*10580*/  LOP3.LUT R58, R0.reuse, 0x8, R3.reuse, 0xfe, !PT ;  /* 0x00000008003a7812 */ /* 0x140fe400078efe03 */
[----:B------:R-:W-:-:S02]  /*10590*/  LOP3.LUT R59, R0, 0x6, R3, 0xfe, !PT ;  /* 0x00000006003b7812 */ /* 0x000fc400078efe03 */
[----:B------:R-:W-:Y:S01]  /*105a0*/  LOP3.LUT R7, R0, 0x4, R3, 0xfe, !PT ;  /* 0x0000000400077812 */ /* 0x000fe200078efe03 */
[----:B----4-:R-:W-:Y:S01]  /*105b0*/  IMAD R0, R4, UR5, RZ ;  /* 0x0000000504007c24 */ /* 0x010fe2000f8e02ff */
[----:B------:R-:W-:Y:S02]  /*105c0*/  IADD3 R45, P2, PT, R2, UR12, RZ ;  /* 0x0000000c022d7c10 */ /* 0x000fe4000ff5e0ff */
[----:B------:R-:W-:Y:S02]  /*105d0*/  ISETP.LT.AND P3, PT, R4, UR15, !P0 ;  /* 0x0000000f04007c0c */ /* 0x000fe4000c761270 */
[C---:B------:R-:W-:Y:S01]  /*105e0*/  ISETP.LT.AND P1, PT, R5.reuse, UR15, !P0 ;  /* 0x0000000f05007c0c */ /* 0x040fe2000c721270 */
[----:B------:R-:W-:Y:S01]  /*105f0*/  IMAD R5, R5, UR5, RZ ;  /* 0x0000000505057c24 */ /* 0x000fe2000f8e02ff */
[----:B------:R-:W-:Y:S02]  /*10600*/  LEA.HI.X.SX32 R47, R2, UR13, 0x1, P2 ;  /* 0x0000000d022f7c11 */ /* 0x000fe400090f0eff */
[----:B------:R-:W-:-:S02]  /*10610*/  IADD3 R2, P4, PT, R0, R45, RZ ;  /* 0x0000002d00027210 */ /* 0x000fc40007f9e0ff */
[C---:B------:R-:W-:Y:S01]  /*10620*/  ISETP.LT.AND P2, PT, R7.reuse, UR15, !P0 ;  /* 0x0000000f07007c0c */ /* 0x040fe2000c741270 */
[----:B------:R-:W-:Y:S01]  /*10630*/  IMAD R7, R7, UR5, RZ ;  /* 0x0000000507077c24 */ /* 0x000fe2000f8e02ff */
[----:B------:R-:W-:Y:S02]  /*10640*/  IADD3 R4, P5, PT, R5, R45, RZ ;  /* 0x0000002d05047210 */ /* 0x000fe40007fbe0ff */
[----:B------:R-:W-:Y:S01]  /*10650*/  LEA.HI.X.SX32 R3, R0, R47, 0x1, P4 ;  /* 0x0000002f00037211 */ /* 0x000fe200020f0eff */
[----:B------:R-:W-:Y:S01]  /*10660*/  IMAD R0, R59, UR5, RZ ;  /* 0x000000053b007c24 */ /* 0x000fe2000f8e02ff */
[C---:B0-----:R-:W-:Y:S02]  /*10670*/  PRMT R43, R8.reuse, 0x7770, RZ ;  /* 0x00007770082b7816 */ /* 0x041fe400000000ff */
[----:B------:R-:W-:Y:S02]  /*10680*/  IADD3 R6, P4, PT, R7, R45, RZ ;  /* 0x0000002d07067210 */ /* 0x000fe40007f9e0ff */
[----:B------:R-:W-:Y:S01]  /*10690*/  PRMT R41, R8, 0x7771, RZ ;  /* 0x0000777108297816 */ /* 0x000fe200000000ff */
[----:B------:R0:W-:Y:S01]  /*106a0*/  @P3 STG.E.U8 desc[UR20][R2.64], R43 ;  /* 0x0000002b02003986 */ /* 0x0001e2000c101114 */
[----:B------:R-:W-:-:S02]  /*106b0*/  LEA.HI.X.SX32 R5, R5, R47, 0x1, P5 ;  /* 0x0000002f05057211 */ /* 0x000fc400028f0eff */
[C---:B------:R-:W-:Y:S02]  /*106c0*/  PRMT R13, R8.reuse, 0x7773, RZ ;  /* 0x00007773080d7816 */ /* 0x040fe400000000ff */
[----:B------:R-:W-:Y:S01]  /*106d0*/  PRMT R39, R8, 0x7772, RZ ;  /* 0x0000777208277816 */ /* 0x000fe200000000ff */
[----:B------:R1:W-:Y:S01]  /*106e0*/  @P1 STG.E.U8 desc[UR20][R4.64], R41 ;  /* 0x0000002904001986 */ /* 0x0003e2000c101114 */
[C---:B------:R-:W-:Y:S02]  /*106f0*/  PRMT R25, R10.reuse, 0x7773, RZ ;  /* 0x000077730a197816 */ /* 0x040fe400000000ff */
[C---:B------:R-:W-:Y:S02]  /*10700*/  PRMT R27, R10.reuse, 0x7772, RZ ;  /* 0x000077720a1b7816 */ /* 0x040fe400000000ff */
[C---:B------:R-:W-:Y:S02]  /*10710*/  PRMT R29, R10.reuse, 0x7771, RZ ;  /* 0x000077710a1d7816 */ /* 0x040fe400000000ff */
[----:B------:R-:W-:Y:S01]  /*10720*/  PRMT R15, R10, 0x7770, RZ ;  /* 0x000077700a0f7816 */ /* 0x000fe200000000ff */
[----:B------:R-:W-:Y:S01]  /*10730*/  IMAD R10, R58, UR5, RZ ;  /* 0x000000053a0a7c24 */ /* 0x000fe2000f8e02ff */
[----:B------:R-:W-:-:S02]  /*10740*/  LEA.HI.X.SX32 R7, R7, R47, 0x1, P4 ;  /* 0x0000002f07077211 */ /* 0x000fc400020f0eff */
[----:B------:R-:W-:Y:S02]  /*10750*/  IADD3 R8, P3, PT, R0, R45, RZ ;  /* 0x0000002d00087210 */ /* 0x000fe40007f7e0ff */
[----:B------:R-:W-:Y:S01]  /*10760*/  ISETP.LT.AND P5, PT, R59, UR15, !P0 ;  /* 0x0000000f3b007c0c */ /* 0x000fe2000c7a1270 */
[----:B------:R-:W-:Y:S01]  /*10770*/  @P2 STG.E.U8 desc[UR20][R6.64], R39 ;  /* 0x0000002706002986 */ /* 0x000fe2000c101114 */
[C---:B------:R-:W-:Y:S02]  /*10780*/  PRMT R31, R9.reuse, 0x7773, RZ ;  /* 0x00007773091f7816 */ /* 0x040fe400000000ff */
[C---:B------:R-:W-:Y:S02]  /*10790*/  PRMT R33, R9.reuse, 0x7772, RZ ;  /* 0x0000777209217816 */ /* 0x040fe400000000ff */
[C---:B------:R-:W-:Y:S02]  /*107a0*/  PRMT R35, R9.reuse, 0x7771, RZ ;  /* 0x0000777109237816 */ /* 0x040fe400000000ff */
[----:B------:R-:W-:-:S02]  /*107b0*/  PRMT R37, R9, 0x7770, RZ ;  /* 0x0000777009257816 */ /* 0x000fc400000000ff */
[----:B------:R-:W-:Y:S02]  /*107c0*/  ISETP.LT.AND P1, PT, R58, UR15, !P0 ;  /* 0x0000000f3a007c0c */ /* 0x000fe4000c721270 */
[----:B------:R-:W-:Y:S01]  /*107d0*/  LEA.HI.X.SX32 R9, R0, R47, 0x1, P3 ;  /* 0x0000002f00097211 */ /* 0x000fe200018f0eff */
[C---:B------:R-:W-:Y:S01]  /*107e0*/  IMAD R0, R57.reuse, UR5, RZ ;  /* 0x0000000539007c24 */ /* 0x040fe2000f8e02ff */
[----:B------:R-:W-:Y:S02]  /*107f0*/  ISETP.LT.AND P2, PT, R57, UR15, !P0 ;  /* 0x0000000f39007c0c */ /* 0x000fe4000c741270 */
[----:B0-----:R-:W-:Y:S01]  /*10800*/  IADD3 R2, P4, PT, R10, R45, RZ ;  /* 0x0000002d0a027210 */ /* 0x001fe20007f9e0ff */
[----:B------:R0:W-:Y:S01]  /*10810*/  @P5 STG.E.U8 desc[UR20][R8.64], R13 ;  /* 0x0000000d08005986 */ /* 0x0001e2000c101114 */
[C---:B------:R-:W-:Y:S02]  /*10820*/  PRMT R17, R11.reuse, 0x7773, RZ ;  /* 0x000077730b117816 */ /* 0x040fe400000000ff */
[----:B------:R-:W-:-:S02]  /*10830*/  PRMT R19, R11, 0x7772, RZ ;  /* 0x000077720b137816 */ /* 0x000fc400000000ff */
[C---:B------:R-:W-:Y:S02]  /*10840*/  PRMT R21, R11.reuse, 0x7771, RZ ;  /* 0x000077710b157816 */ /* 0x040fe400000000ff */
[----:B------:R-:W-:Y:S01]  /*10850*/  PRMT R23, R11, 0x7770, RZ ;  /* 0x000077700b177816 */ /* 0x000fe200000000ff */
[----:B------:R-:W-:Y:S01]  /*10860*/  IMAD R11, R56, UR5, RZ ;  /* 0x00000005380b7c24 */ /* 0x000fe2000f8e02ff */
[----:B-1----:R-:W-:Y:S02]  /*10870*/  IADD3 R4, P6, PT, R0, R45, RZ ;  /* 0x0000002d00047210 */ /* 0x002fe40007fde0ff */
[-C--:B------:R-:W-:Y:S01]  /*10880*/  LEA.HI.X.SX32 R3, R10, R47.reuse, 0x1, P4 ;  /* 0x0000002f0a037211 */ /* 0x080fe200020f0eff */
[----:B0-----:R-:W-:Y:S01]  /*10890*/  IMAD R13, R54, UR5, RZ ;  /* 0x00000005360d7c24 */ /* 0x001fe2000f8e02ff */
[C---:B------:R-:W-:Y:S01]  /*108a0*/  ISETP.LT.AND P4, PT, R12.reuse, UR15, !P0 ;  /* 0x0000000f0c007c0c */ /* 0x040fe2000c781270 */
[----:B------:R-:W-:Y:S01]  /*108b0*/  IMAD R12, R12, UR5, RZ ;  /* 0x000000050c0c7c24 */ /* 0x000fe2000f8e02ff */
[----:B------:R-:W-:Y:S01]  /*108c0*/  ISETP.LT.AND P3, PT, R56, UR15, !P0 ;  /* 0x0000000f38007c0c */ /* 0x000fe2000c761270 */
[----:B------:R0:W-:Y:S01]  /*108d0*/  @P1 STG.E.U8 desc[UR20][R2.64], R37 ;  /* 0x0000002502001986 */ /* 0x0001e2000c101114 */
[----:B------:R-:W-:Y:S01]  /*108e0*/  LEA.HI.X.SX32 R5, R0, R47, 0x1, P6 ;  /* 0x0000002f00057211 */ /* 0x000fe200030f0eff */
[----:B------:R-:W-:Y:S01]  /*108f0*/  IMAD R0, R55, UR5, RZ ;  /* 0x0000000537007c24 */ /* 0x000fe2000f8e02ff */
[----:B------:R-:W-:-:S02]  /*10900*/  IADD3 R6, P5, PT, R11, R45, RZ ;  /* 0x0000002d0b067210 */ /* 0x000fc40007fbe0ff */
[C---:B------:R-:W-:Y:S01]  /*10910*/  IADD3 R10, P1, PT, R12.reuse, R45, RZ ;  /* 0x0000002d0c0a7210 */ /* 0x040fe20007f3e0ff */
[----:B------:R-:W-:Y:S01]  /*10920*/  @P2 STG.E.U8 desc[UR20][R4.64], R35 ;  /* 0x0000002304002986 */ /* 0x000fe2000c101114 */
[-C--:B------:R-:W-:Y:S02]  /*10930*/  LEA.HI.X.SX32 R7, R11, R47.reuse, 0x1, P5 ;  /* 0x0000002f0b077211 */ /* 0x080fe400028f0eff */
[----:B------:R-:W-:Y:S02]  /*10940*/  ISETP.LT.AND P2, PT, R55, UR15, !P0 ;  /* 0x0000000f37007c0c */ /* 0x000fe4000c741270 */
[----:B------:R-:W-:Y:S01]  /*10950*/  LEA.HI.X.SX32 R11, R12, R47, 0x1, P1 ;  /* 0x0000002f0c0b7211 */ /* 0x000fe200008f0eff */
[----:B------:R-:W-:Y:S01]  /*10960*/  @P3 STG.E.U8 desc[UR20][R6.64], R33 ;  /* 0x0000002106003986 */ /* 0x000fe2000c101114 */
[----:B------:R-:W-:Y:S02]  /*10970*/  IADD3 R8, P1, PT, R0, R45, RZ ;  /* 0x0000002d00087210 */ /* 0x000fe40007f3e0ff */
[----:B------:R-:W-:Y:S01]  /*10980*/  ISETP.LT.AND P3, PT, R54, UR15, !P0 ;  /* 0x0000000f36007c0c */ /* 0x000fe2000c761270 */
[----:B------:R1:W-:Y:S01]  /*10990*/  @P4 STG.E.U8 desc[UR20][R10.64], R31 ;  /* 0x0000001f0a004986 */ /* 0x0003e2000c101114 */
[C---:B------:R-:W-:Y:S01]  /*109a0*/  ISETP.LT.AND P4, PT, R14.reuse, UR15, !P0 ;  /* 0x0000000f0e007c0c */ /* 0x040fe2000c781270 */
[----:B------:R-:W-:Y:S01]  /*109b0*/  IMAD R14, R14, UR5, RZ ;  /* 0x000000050e0e7c24 */ /* 0x000fe2000f8e02ff */
[----:B------:R-:W-:Y:S01]  /*109c0*/  LEA.HI.X.SX32 R9, R0, R47, 0x1, P1 ;  /* 0x0000002f00097211 */ /* 0x000fe200008f0eff */
[----:B------:R-:W-:Y:S01]  /*109d0*/  IMAD R0, R53, UR5, RZ ;  /* 0x0000000535007c24 */ /* 0x000fe2000f8e02ff */
[----:B0-----:R-:W-:Y:S01]  /*109e0*/  IADD3 R2, P5, PT, R13, R45, RZ ;  /* 0x0000002d0d027210 */ /* 0x001fe20007fbe0ff */
[----:B------:R-:W0:Y:S01]  /*109f0*/  LDS.128 R4, [R36+0x2000] ;  /* 0x0020000024047984 */ /* 0x000e220000000c00 */
[----:B------:R-:W-:-:S02]  /*10a00*/  ISETP.LT.AND P1, PT, R53, UR15, !P0 ;  /* 0x0000000f35007c0c */ /* 0x000fc4000c721270 */
[----:B------:R-:W-:Y:S01]  /*10a10*/  IADD3 R12, P6, PT, R14, R45, RZ ;  /* 0x0000002d0e0c7210 */ /* 0x000fe20007fde0ff */
[----:B------:R2:W-:Y:S01]  /*10a20*/  @P2 STG.E.U8 desc[UR20][R8.64], R15 ;  /* 0x0000000f08002986 */ /* 0x0005e2000c101114 */
[----:B------:R-:W-:Y:S02]  /*10a30*/  LEA.HI.X.SX32 R3, R13, R47, 0x1, P5 ;  /* 0x0000002f0d037211 */ /* 0x000fe400028f0eff */
[----:B-1----:R-:W-:Y:S02]  /*10a40*/  IADD3 R10, P2, PT, R0, R45, RZ ;  /* 0x0000002d000a7210 */ /* 0x002fe40007f5e0ff */
[-C--:B------:R-:W-:Y:S01]  /*10a50*/  LEA.HI.X.SX32 R13, R14, R47.reuse, 0x1, P6 ;  /* 0x0000002f0e0d7211 */ /* 0x080fe200030f0eff */
[----:B------:R1:W-:Y:S01]  /*10a60*/  @P3 STG.E.U8 desc[UR20][R2.64], R29 ;  /* 0x0000001d02003986 */ /* 0x0003e2000c101114 */
[----:B------:R-:W-:Y:S01]  /*10a70*/  LEA.HI.X.SX32 R11, R0, R47, 0x1, P2 ;  /* 0x0000002f000b7211 */ /* 0x000fe200010f0eff */
[C---:B------:R-:W-:Y:S01]  /*10a80*/  IMAD R0, R52.reuse, UR5, RZ ;  /* 0x0000000534007c24 */ /* 0x040fe2000f8e02ff */
[----:B------:R-:W-:Y:S01]  /*10a90*/  ISETP.LT.AND P3, PT, R52, UR15, !P0 ;  /* 0x0000000f34007c0c */ /* 0x000fe2000c761270 */
[----:B------:R3:W-:Y:S01]  /*10aa0*/  @P4 STG.E.U8 desc[UR20][R12.64], R27 ;  /* 0x0000001b0c004986 */ /* 0x0007e2000c101114 */
[C---:B------:R-:W-:Y:S01]  /*10ab0*/  IMAD R14, R51.reuse, UR5, RZ ;  /* 0x00000005330e7c24 */ /* 0x040fe2000f8e02ff */
[----:B------:R-:W-:Y:S01]  /*10ac0*/  ISETP.LT.AND P2, PT, R51, UR15, !P0 ;  /* 0x0000000f33007c0c */ /* 0x000fe2000c741270 */
[----:B--2---:R-:W-:Y:S01]  /*10ad0*/  IMAD R15, R50, UR5, RZ ;  /* 0x00000005320f7c24 */ /* 0x004fe2000f8e02ff */
[----:B------:R2:W-:Y:S01]  /*10ae0*/  @P1 STG.E.U8 desc[UR20][R10.64], R25 ;  /* 0x000000190a001986 */ /* 0x0005e2000c101114 */
[----:B------:R-:W-:-:S02]  /*10af0*/  IADD3 R8, P1, PT, R0, R45, RZ ;  /* 0x0000002d00087210 */ /* 0x000fc40007f3e0ff */
[----:B------:R-:W-:Y:S02]  /*10b00*/  ISETP.LT.AND P4, PT, R50, UR15, !P0 ;  /* 0x0000000f32007c0c */ /* 0x000fe4000c781270 */
[----:B------:R-:W-:Y:S01]  /*10b10*/  LEA.HI.X.SX32 R9, R0, R47, 0x1, P1 ;  /* 0x0000002f00097211 */ /* 0x000fe200008f0eff */
[----:B------:R-:W-:Y:S01]  /*10b20*/  IMAD R0, R49, UR5, RZ ;  /* 0x0000000531007c24 */ /* 0x000fe2000f8e02ff */
[CC--:B-1----:R-:W-:Y:S02]  /*10b30*/  IADD3 R2, P5, PT, R14.reuse, R45.reuse, RZ ;  /* 0x0000002d0e027210 */ /* 0x0c2fe40007fbe0ff */
[----:B---3--:R-:W-:Y:S01]  /*10b40*/  IADD3 R12, P6, PT, R15, R45, RZ ;  /* 0x0000002d0f0c7210 */ /* 0x008fe20007fde0ff */
[----:B------:R1:W-:Y:S01]  /*10b50*/  @P3 STG.E.U8 desc[UR20][R8.64], R23 ;  /* 0x0000001708003986 */ /* 0x0003e2000c101114 */
[----:B------:R-:W-:Y:S02]  /*10b60*/  LEA.HI.X.SX32 R3, R14, R47, 0x1, P5 ;  /* 0x0000002f0e037211 */ /* 0x000fe400028f0eff */
[----:B--2---:R-:W-:-:S02]  /*10b70*/  IADD3 R10, P3, PT, R0, R45, RZ ;  /* 0x0000002d000a7210 */ /* 0x004fc40007f7e0ff */
[----:B------:R-:W-:Y:S01]  /*10b80*/  ISETP.LT.AND P1, PT, R49, UR15, !P0 ;  /* 0x0000000f31007c0c */ /* 0x000fe2000c721270 */
[----:B------:R2:W-:Y:S01]  /*10b90*/  @P2 STG.E.U8 desc[UR20][R2.64], R21 ;  /* 0x0000001502002986 */ /* 0x0005e2000c101114 */
[-C--:B------:R-:W-:Y:S01]  /*10ba0*/  LEA.HI.X.SX32 R13, R15, R47.reuse, 0x1, P6 ;  /* 0x0000002f0f0d7211 */ /* 0x080fe200030f0eff */
[----:B------:R-:W-:Y:S01]  /*10bb0*/  IMAD R15, R48, UR5, RZ ;  /* 0x00000005300f7c24 */ /* 0x000fe2000f8e02ff */
[----:B------:R-:W-:Y:S01]  /*10bc0*/  LEA.HI.X.SX32 R11, R0, R47, 0x1, P3 ;  /* 0x0000002f000b7211 */ /* 0x000fe200018f0eff */
[----:B------:R-:W-:Y:S01]  /*10bd0*/  IMAD R0, R46, UR5, RZ ;  /* 0x000000052e007c24 */ /* 0x000fe2000f8e02ff */
[----:B------:R-:W-:Y:S01]  /*10be0*/  ISETP.LT.AND P2, PT, R48, UR15, !P0 ;  /* 0x0000000f30007c0c */ /* 0x000fe2000c741270 */
[----:B------:R3:W-:Y:S01]  /*10bf0*/  @P4 STG.E.U8 desc[UR20][R12.64], R19 ;  /* 0x000000130c004986 */ /* 0x0007e2000c101114 */
[-C--:B------:R-:W-:Y:S02]  /*10c00*/  IADD3 R14, P4, PT, R15, R45.reuse, RZ ;  /* 0x0000002d0f0e7210 */ /* 0x080fe40007f9e0ff */
[----:B-1----:R-:W-:-:S02]  /*10c10*/  IADD3 R8, P5, PT, R0, R45, RZ ;  /* 0x0000002d00087210 */ /* 0x002fc40007fbe0ff */
[-C--:B------:R-:W-:Y:S01]  /*10c20*/  LEA.HI.X.SX32 R15, R15, R47.reuse, 0x1, P4 ;  /* 0x0000002f0f0f7211 */ /* 0x080fe200020f0eff */
[----:B--2---:R-:W-:Y:S01]  /*10c30*/  IMAD R3, R44, UR5, RZ ;  /* 0x000000052c037c24 */ /* 0x004fe2000f8e02ff */
[----:B------:R-:W-:Y:S01]  /*10c40*/  LEA.HI.X.SX32 R9, R0, R47, 0x1, P5 ;  /* 0x0000002f00097211 */ /* 0x000fe200028f0eff */
[----:B------:R-:W-:Y:S01]  /*10c50*/  IMAD R0, R42, UR5, RZ ;  /* 0x000000052a007c24 */ /* 0x000fe2000f8e02ff */
[----:B------:R-:W-:Y:S01]  /*10c60*/  ISETP.LT.AND P3, PT, R46, UR15, !P0 ;  /* 0x0000000f2e007c0c */ /* 0x000fe2000c761270 */
[----:B------:R1:W-:Y:S01]  /*10c70*/  @P1 STG.E.U8 desc[UR20][R10.64], R17 ;  /* 0x000000110a001986 */ /* 0x0003e2000c101114 */
[----:B------:R-:W-:Y:S01]  /*10c80*/  IADD3 R2, P4, PT, R3, R45, RZ ;  /* 0x0000002d03027210 */ /* 0x000fe20007f9e0ff */
[----:B---3--:R-:W-:Y:S01]  /*10c90*/  IMAD R13, R40, UR5, RZ ;  /* 0x00000005280d7c24 */ /* 0x008fe2000f8e02ff */
[----:B0-----:R-:W-:Y:S02]  /*10ca0*/  PRMT R23, R4, 0x7770, RZ ;  /* 0x0000777004177816 */ /* 0x001fe400000000ff */
[----:B------:R-:W-:-:S02]  /*10cb0*/  ISETP.LT.AND P1, PT, R44, UR15, !P0 ;  /* 0x0000000f2c007c0c */ /* 0x000fc4000c721270 */
[----:B------:R-:W-:Y:S01]  /*10cc0*/  LEA.HI.X.SX32 R3, R3, R47, 0x1, P4 ;  /* 0x0000002f03037211 */ /* 0x000fe200020f0eff */
[----:B------:R0:W-:Y:S01]  /*10cd0*/  @P2 STG.E.U8 desc[UR20][R14.64], R23 ;  /* 0x000000170e002986 */ /* 0x0001e2000c101114 */
[----:B------:R-:W-:Y:S02]  /*10ce0*/  ISETP.LT.AND P2, PT, R42, UR15, !P0 ;  /* 0x0000000f2a007c0c */ /* 0x000fe4000c741270 */
[----:B------:R-:W-:Y:S02]  /*10cf0*/  PRMT R19, R4, 0x7771, RZ ;  /* 0x0000777104137816 */ /* 0x000fe400000000ff */
[----:B-1----:R-:W-:Y:S02]  /*10d00*/  IADD3 R10, P4, PT, R0, R45, RZ ;  /* 0x0000002d000a7210 */ /* 0x002fe40007f9e0ff */
[----:B------:R-:W-:Y:S01]  /*10d10*/  PRMT R21, R4, 0x7772, RZ ;  /* 0x0000777204157816 */ /* 0x000fe200000000ff */
[----:B------:R1:W-:Y:S01]  /*10d20*/  @P3 STG.E.U8 desc[UR20][R8.64], R19 ;  /* 0x0000001308003986 */ /* 0x0003e2000c101114 */
[----:B------:R-:W-:Y:S01]  /*10d30*/  LEA.HI.X.SX32 R11, R0, R47, 0x1, P4 ;  /* 0x0000002f000b7211 */ /* 0x000fe200020f0eff */
[----:B------:R-:W-:Y:S01]  /*10d40*/  IMAD R0, R38, UR5, RZ ;  /* 0x0000000526007c24 */ /* 0x000fe2000f8e02ff */
[----:B------:R-:W-:Y:S01]  /*10d50*/  ISETP.LT.AND P3, PT, R40, UR15, !P0 ;  /* 0x0000000f28007c0c */ /* 0x000fe2000c761270 */
[----:B------:R2:W-:Y:S01]  /*10d60*/  @P1 STG.E.U8 desc[UR20][R2.64], R21 ;  /* 0x0000001502001986 */ /* 0x0005e2000c101114 */
[----:B------:R-:W-:Y:S01]  /*10d70*/  ISETP.LT.AND P1, PT, R38, UR15, !P0 ;  /* 0x0000000f26007c0c */ /* 0x000fe2000c721270 */
[----:B0-----:R-:W-:Y:S01]  /*10d80*/  IMAD R14, R30, UR5, RZ ;  /* 0x000000051e0e7c24 */ /* 0x001fe2000f8e02ff */
[----:B------:R-:W-:-:S02]  /*10d90*/  IADD3 R12, P5, PT, R13, R45, RZ ;  /* 0x0000002d0d0c7210 */ /* 0x000fc40007fbe0ff */
[----:B------:R-:W-:Y:S02]  /*10da0*/  PRMT R17, R5, 0x7770, RZ ;  /* 0x0000777005117816 */ /* 0x000fe400000000ff */
[----:B------:R-:W-:Y:S02]  /*10db0*/  LEA.HI.X.SX32 R13, R13, R47, 0x1, P5 ;  /* 0x0000002f0d0d7211 */ /* 0x000fe400028f0eff */
[----:B-1----:R-:W-:Y:S01]  /*10dc0*/  PRMT R19, R4, 0x7773, RZ ;  /* 0x0000777304137816 */ /* 0x002fe200000000ff */
[----:B------:R-:W-:Y:S01]  /*10dd0*/  IMAD R4, R32, UR5, RZ ;  /* 0x0000000520047c24 */ /* 0x000fe2000f8e02ff */
[C---:B------:R-:W-:Y:S02]  /*10de0*/  IADD3 R8, P4, PT, R0.reuse, R45, RZ ;  /* 0x0000002d00087210 */ /* 0x040fe40007f9e0ff */
[----:B------:R-:W-:Y:S01]  /*10df0*/  PRMT R15, R5, 0x7771, RZ ;  /* 0x00007771050f7816 */ /* 0x000fe200000000ff */
[----:B------:R0:W-:Y:S01]  /*10e00*/  @P2 STG.E.U8 desc[UR20][R10.64], R19 ;  /* 0x000000130a002986 */ /* 0x0001e2000c101114 */
[----:B------:R-:W-:Y:S01]  /*10e10*/  LEA.HI.X.SX32 R9, R0, R47, 0x1, P4 ;  /* 0x0000002f00097211 */ /* 0x000fe200020f0eff */
[C---:B------:R-:W-:Y:S01]  /*10e20*/  IMAD R0, R34.reuse, UR5, RZ ;  /* 0x0000000522007c24 */ /* 0x040fe2000f8e02ff */
[----:B------:R-:W-:Y:S01]  /*10e30*/  ISETP.LT.AND P2, PT, R34, UR15, !P0 ;  /* 0x0000000f22007c0c */ /* 0x000fe2000c741270 */
[----:B------:R1:W-:Y:S01]  /*10e40*/  @P3 STG.E.U8 desc[UR20][R12.64], R17 ;  /* 0x000000110c003986 */ /* 0x0003e2000c101114 */
[----:B------:R-:W-:-:S02]  /*10e50*/  ISETP.LT.AND P3, PT, R32, UR15, !P0 ;  /* 0x0000000f20007c0c */ /* 0x000fc4000c761270 */
[----:B--2---:R-:W-:Y:S01]  /*10e60*/  IADD3 R2, P4, PT, R0, R45, RZ ;  /* 0x0000002d00027210 */ /* 0x004fe20007f9e0ff */
[----:B------:R2:W-:Y:S01]  /*10e70*/  @P1 STG.E.U8 desc[UR20][R8.64], R15 ;  /* 0x0000000f08001986 */ /* 0x0005e2000c101114 */
[----:B------:R-:W-:Y:S02]  /*10e80*/  ISETP.LT.AND P1, PT, R30, UR15, !P0 ;  /* 0x0000000f1e007c0c */ /* 0x000fe4000c721270 */
[----:B------:R-:W-:Y:S01]  /*10e90*/  LEA.HI.X.SX32 R3, R0, R47, 0x1, P4 ;  /* 0x0000002f00037211 */ /* 0x000fe200020f0eff */
[----:B------:R-:W-:Y:S01]  /*10ea0*/  IMAD R0, R28, UR5, RZ ;  /* 0x000000051c007c24 */ /* 0x000fe2000f8e02ff */
[----:B0-----:R-:W-:Y:S02]  /*10eb0*/  IADD3 R10, P5, PT, R4, R45, RZ ;  /* 0x0000002d040a7210 */ /* 0x001fe40007fbe0ff */
[----:B------:R-:W-:Y:S01]  /*10ec0*/  ISETP.LT.AND P4, PT, R28, UR15, !P0 ;  /* 0x0000000f1c007c0c */ /* 0x000fe2000c781270 */
[----:B-1----:R-:W-:Y:S01]  /*10ed0*/  IMAD R12, R24, UR5, RZ ;  /* 0x00000005180c7c24 */ /* 0x002fe2000f8e02ff */
[----:B------:R-:W-:-:S02]  /*10ee0*/  PRMT R13, R5, 0x7772, RZ ;  /* 0x00007772050d7816 */ /* 0x000fc400000000ff */
[----:B------:R-:W-:Y:S02]  /*10ef0*/  LEA.HI.X.SX32 R11, R4, R47, 0x1, P5 ;  /* 0x0000002f040b7211 */ /* 0x000fe400028f0eff */
[----:B------:R-:W-:Y:S01]  /*10f00*/  PRMT R19, R5, 0x7773, RZ ;  /* 0x0000777305137816 */ /* 0x000fe200000000ff */
[----:B------:R0:W-:Y:S01]  /*10f10*/  @P2 STG.E.U8 desc[UR20][R2.64], R13 ;  /* 0x0000000d02002986 */ /* 0x0001e2000c101114 */
[-C--:B------:R-:W-:Y:S02]  /*10f20*/  IADD3 R4, P2, PT, R14, R45.reuse, RZ ;  /* 0x0000002d0e047210 */ /* 0x080fe40007f5e0ff */
[----:B--2---:R-:W-:Y:S01]  /*10f30*/  IADD3 R8, P5, PT, R0, R45, RZ ;  /* 0x0000002d00087210 */ /* 0x004fe20007fbe0ff */
[----:B------:R-:W-:Y:S01]  /*10f40*/  @P3 STG.E.U8 desc[UR20][R10.64], R19 ;  /* 0x000000130a003986 */ /* 0x000fe2000c101114 */
[----:B------:R-:W-:Y:S01]  /*10f50*/  LEA.HI.X.SX32 R5, R14, R47, 0x1, P2 ;  /* 0x0000002f0e057211 */ /* 0x000fe200010f0eff */
[----:B------:R-:W-:Y:S01]  /*10f60*/  IMAD R14, R20, UR5, RZ ;  /* 0x00000005140e7c24 */ /* 0x000fe2000f8e02ff */
[----:B------:R-:W-:-:S02]  /*10f70*/  PRMT R15, R6, 0x7770, RZ ;  /* 0x00007770060f7816 */ /* 0x000fc400000000ff */
[----:B------:R-:W-:Y:S01]  /*10f80*/  LEA.HI.X.SX32 R9, R0, R47, 0x1, P5 ;  /* 0x0000002f00097211 */ /* 0x000fe200028f0eff */
[----:B------:R-:W-:Y:S01]  /*10f90*/  IMAD R0, R26, UR5, RZ ;  /* 0x000000051a007c24 */ /* 0x000fe2000f8e02ff */
[----:B------:R-:W-:Y:S01]  /*10fa0*/  PRMT R17, R6, 0x7771, RZ ;  /* 0x0000777106117816 */ /* 0x000fe200000000ff */
[----:B------:R1:W-:Y:S01]  /*10fb0*/  @P1 STG.E.U8 desc[UR20][R4.64], R15 ;  /* 0x0000000f04001986 */ /* 0x0003e2000c101114 */
[----:B0-----:R-:W-:Y:S01]  /*10fc0*/  IMAD R13, R22, UR5, RZ ;  /* 0x00000005160d7c24 */ /* 0x001fe2000f8e02ff */
[----:B------:R-:W-:Y:S02]  /*10fd0*/  ISETP.LT.AND P5, PT, R26, UR15, !P0 ;  /* 0x0000000f1a007c0c */ /* 0x000fe4000c7a1270 */
[----:B------:R0:W-:Y:S01]  /*10fe0*/  @P4 STG.E.U8 desc[UR20][R8.64], R17 ;  /* 0x0000001108004986 */ /* 0x0001e2000c101114 */
[----:B------:R-:W-:Y:S02]  /*10ff0*/  IADD3 R2, P6, PT, R0, R45, RZ ;  /* 0x0000002d00027210 */ /* 0x000fe40007fde0ff */
[----:B------:R-:W-:-:S02]  /*11000*/  ISETP.LT.AND P4, PT, R24, UR15, !P0 ;  /* 0x0000000f18007c0c */ /* 0x000fc4000c781270 */
[C---:B------:R-:W-:Y:S01]  /*11010*/  ISETP.LT.AND P1, PT, R16.reuse, UR15, !P0 ;  /* 0x0000000f10007c0c */ /* 0x040fe2000c721270 */
[----:B------:R-:W-:Y:S01]  /*11020*/  IMAD R16, R16, UR5, RZ ;  /* 0x0000000510107c24 */ /* 0x000fe2000f8e02ff */
[----:B------:R-:W-:Y:S01]  /*11030*/  LEA.HI.X.SX32 R3, R0, R47, 0x1, P6 ;  /* 0x0000002f00037211 */ /* 0x000fe200030f0eff */
[----:B-1----:R-:W-:Y:S01]  /*11040*/  IMAD R15, R18, UR5, RZ ;  /* 0x00000005120f7c24 */ /* 0x002fe2000f8e02ff */
[-C--:B------:R-:W-:Y:S02]  /*11050*/  IADD3 R4, P2, PT, R12, R45.reuse, RZ ;  /* 0x0000002d0c047210 */ /* 0x080fe40007f5e0ff */
[-C--:B------:R-:W-:Y:S02]  /*11060*/  IADD3 R10, P6, PT, R14, R45.reuse, RZ ;  /* 0x0000002d0e0a7210 */ /* 0x080fe40007fde0ff */
[----:B0-----:R-:W-:Y:S02]  /*11070*/  IADD3 R8, P3, PT, R13, R45, RZ ;  /* 0x0000002d0d087210 */ /* 0x001fe40007f7e0ff */
[----:B------:R-:W-:-:S02]  /*11080*/  LEA.HI.X.SX32 R5, R12, R47, 0x1, P2 ;  /* 0x0000002f0c057211 */ /* 0x000fc400010f0eff */
[----:B------:R-:W-:Y:S02]  /*11090*/  IADD3 R12, P2, PT, R15, R45, RZ ;  /* 0x0000002d0f0c7210 */ /* 0x000fe40007f5e0ff */
[-C--:B------:R-:W-:Y:S02]  /*110a0*/  LEA.HI.X.SX32 R9, R13, R47.reuse, 0x1, P3 ;  /* 0x0000002f0d097211 */ /* 0x080fe400018f0eff */
[----:B------:R-:W-:Y:S02]  /*110b0*/  ISETP.LT.AND P3, PT, R22, UR15, !P0 ;  /* 0x0000000f16007c0c */ /* 0x000fe4000c761270 */
[----:B------:R-:W-:Y:S02]  /*110c0*/  LEA.HI.X.SX32 R13, R15, R47, 0x1, P2 ;  /* 0x0000002f0f0d7211 */ /* 0x000fe400010f0eff */
[----:B------:R-:W-:Y:S02]  /*110d0*/  ISETP.LT.AND P2, PT, R20, UR15, !P0 ;  /* 0x0000000f14007c0c */ /* 0x000fe4000c741270 */
[----:B------:R-:W-:-:S02]  /*110e0*/  ISETP.LT.AND P0, PT, R18, UR15, !P0 ;  /* 0x0000000f12007c0c */ /* 0x000fc4000c701270 */
[----:B------:R-:W-:Y:S02]  /*110f0*/  LEA.HI.X.SX32 R11, R14, R47, 0x1, P6 ;  /* 0x0000002f0e0b7211 */ /* 0x000fe400030f0eff */
[----:B------:R-:W-:Y:S02]  /*11100*/  PRMT R25, R6, 0x7772, RZ ;  /* 0x0000777206197816 */ /* 0x000fe400000000ff */
[----:B------:R-:W-:Y:S02]  /*11110*/  IADD3 R14, P6, PT, R16, R45, RZ ;  /* 0x0000002d100e7210 */ /* 0x000fe40007fde0ff */
[----:B------:R-:W-:Y:S01]  /*11120*/  PRMT R23, R6, 0x7773, RZ ;  /* 0x0000777306177816 */ /* 0x000fe200000000ff */
[----:B------:R0:W-:Y:S01]  /*11130*/  @P5 STG.E.U8 desc[UR20][R2.64], R25 ;  /* 0x0000001902005986 */ /* 0x0001e2000c101114 */
[C---:B------:R-:W-:Y:S02]  /*11140*/  PRMT R17, R7.reuse, 0x7773, RZ ;  /* 0x0000777307117816 */ /* 0x040fe400000000ff */
[C---:B------:R-:W-:Y:S01]  /*11150*/  PRMT R19, R7.reuse, 0x7772, RZ ;  /* 0x0000777207137816 */ /* 0x040fe200000000ff */
[----:B------:R0:W-:Y:S01]  /*11160*/  @P4 STG.E.U8 desc[UR20][R4.64], R23 ;  /* 0x0000001704004986 */ /* 0x0001e2000c101114 */
[----:B------:R-:W-:-:S02]  /*11170*/  PRMT R21, R7, 0x7771, RZ ;  /* 0x0000777107157816 */ /* 0x000fc400000000ff */
[----:B------:R-:W-:Y:S02]  /*11180*/  PRMT R7, R7, 0x7770, RZ ;  /* 0x0000777007077816 */ /* 0x000fe400000000ff */
[----:B------:R-:W-:-:S03]  /*11190*/  LEA.HI.X.SX32 R15, R16, R47, 0x1, P6 ;  /* 0x0000002f100f7211 */ /* 0x000fc600030f0eff */
[----:B------:R0:W-:Y:S04]  /*111a0*/  @P3 STG.E.U8 desc[UR20][R8.64], R7 ;  /* 0x0000000708003986 */ /* 0x0001e8000c101114 */
[----:B------:R0:W-:Y:S04]  /*111b0*/  @P2 STG.E.U8 desc[UR20][R10.64], R21 ;  /* 0x000000150a002986 */ /* 0x0001e8000c101114 */
[----:B------:R0:W-:Y:S04]  /*111c0*/  @P0 STG.E.U8 desc[UR20][R12.64], R19 ;  /* 0x000000130c000986 */ /* 0x0001e8000c101114 */
[----:B------:R0:W-:Y:S01]  /*111d0*/  @P1 STG.E.U8 desc[UR20][R14.64], R17 ;  /* 0x000000110e001986 */ /* 0x0001e2000c101114 */
[----:B------:R-:W-:Y:S06]  /*111e0*/  BAR.SYNC.DEFER_BLOCKING 0x0 ;  /* 0x0000000000007b1d */ /* 0x000fec0000010000 */
[----:B------:R-:W-:Y:S05]  /*111f0*/  BRA.U UP0, `(.L_x_13) ;  /* 0x0000000100a07547 */ /* 0x000fea000b800000 */
[----:B------:R-:W1:Y:S01]  /*11200*/  S2UR UR5, SR_CgaCtaId ;  /* 0x00000000000579c3 */ /* 0x000e620000008800 */
[----:B------:R-:W-:Y:S01]  /*11210*/  NOP ;  /* 0x0000000000007918 */ /* 0x000fe20000000000 */
[----:B------:R-:W-:Y:S01]  /*11220*/  UMOV UR4, 0x50 ;  /* 0x0000005000047882 */ /* 0x000fe20000000000 */
[----:B------:R-:W-:Y:S02]  /*11230*/  IMAD.U32 R0, RZ, RZ, UR8 ;  /* 0x00000008ff007e24 */ /* 0x000fe4000f8e00ff */
[----:B0-----:R-:W-:Y:S02]  /*11240*/  IMAD.MOV.U32 R3, RZ, RZ, 0x3 ;  /* 0x00000003ff037424 */ /* 0x001fe400078e00ff */
[----:B------:R-:W-:Y:S01]  /*11250*/  IMAD.MOV.U32 R7, RZ, RZ, 0x1 ;  /* 0x00000001ff077424 */ /* 0x000fe200078e00ff */
[----:B------:R-:W-:-:S04]  /*11260*/  LOP3.LUT R0, R0, 0xffff, RZ, 0xc0, !PT ;  /* 0x0000ffff00007812 */ /* 0x000fc800078ec0ff */
[----:B------:R-:W-:-:S05]  /*11270*/  SHF.R.U32.HI R0, RZ, 0x5, R0 ;  /* 0x00000005ff007819 */ /* 0x000fca0000011600 */
[----:B------:R-:W-:Y:S01]  /*11280*/  VIADD R2, R0, 0x10 ;  /* 0x0000001000027836 */ /* 0x000fe20000000000 */
[----:B------:R-:W-:Y:S01]  /*11290*/  SHF.L.U32 R0, R3, R0, RZ ;  /* 0x0000000003007219 */ /* 0x000fe200000006ff */
[----:B-1----:R-:W-:-:S03]  /*112a0*/  ULEA UR6, UR5, UR4, 0x18 ;  /* 0x0000000405067291 */ /* 0x002fc6000f8ec0ff */
[----:B------:R-:W-:-:S04]  /*112b0*/  SHF.L.U32 R3, R7, R2, RZ ;  /* 0x0000000207037219 */ /* 0x000fc800000006ff */
[----:B------:R-:W-:Y:S02]  /*112c0*/  LOP3.LUT R0, R3, R0, RZ, 0xfc, !PT ;  /* 0x0000000003007212 */ /* 0x000fe400078efcff */
[----:B------:R-:W0:Y:S02]  /*112d0*/  LDS R5, [UR6] ;  /* 0x00000006ff057984 */ /* 0x000e240008000800 */
[C---:B------:R-:W-:Y:S02]  /*112e0*/  LOP3.LUT R2, R0.reuse, 0xffff, RZ, 0xc0, !PT ;  /* 0x0000ffff00027812 */ /* 0x040fe400078ec0ff */
[----:B0-----:R-:W-:-:S04]  /*112f0*/  LOP3.LUT R3, R0, 0xffff, R5, 0x80, !PT ;  /* 0x0000ffff00037812 */ /* 0x001fc800078e8005 */
[----:B------:R-:W-:-:S13]  /*11300*/  ISETP.NE.AND P0, PT, R3, R2, PT ;  /* 0x000000020300720c */ /* 0x000fda0003f05270 */
[----:B------:R-:W-:Y:S05]  /*11310*/  @P0 BRA `(.L_x_14) ;  /* 0x0000000000500947 */ /* 0x000fea0003800000 */
[----:B------:R-:W-:Y:S02]  /*11320*/  SHF.R.U32.HI R5, RZ, 0x10, R5 ;  /* 0x00000010ff057819 */ /* 0x000fe40000011605 */
[----:B------:R-:W-:-:S04]  /*11330*/  SHF.R.U32.HI R2, RZ, 0x10, R0 ;  /* 0x00000010ff027819 */ /* 0x000fc80000011600 */
[----:B------:R-:W-:-:S04]  /*11340*/  LOP3.LUT R5, R5, R2, RZ, 0xc0, !PT ;  /* 0x0000000205057212 */ /* 0x000fc800078ec0ff */
[----:B------:R-:W-:-:S13]  /*11350*/  ISETP.NE.AND P0, PT, R5, R2, PT ;  /* 0x000000020500720c */ /* 0x000fda0003f05270 */
[----:B------:R-:W-:Y:S05]  /*11360*/  @P0 BRA `(.L_x_15) ;  /* 0x0000000000300947 */ /* 0x000fea0003800000 */
[----:B------:R-:W-:Y:S01]  /*11370*/  R2UR UR4, R0 ;  /* 0x00000000000472ca */ /* 0x000fe200000e0000 */
[----:B------:R-:W-:Y:S01]  /*11380*/  VOTEU.ANY UR5, UPT, PT ;  /* 0x0000000000057886 */ /* 0x000fe200038e0100 */
[----:B------:R-:W0:Y:S01]  /*11390*/  S2R R0, SR_LANEID ;  /* 0x0000000000007919 */ /* 0x000e220000000000 */
[----:B------:R-:W-:-:S10]  /*113a0*/  UFLO.U32 UR5, UR5 ;  /* 0x00000005000572bd */ /* 0x000fd400080e0000 */
[----:B------:R-:W-:-:S06]  /*113b0*/  ULOP3.LUT UR4, URZ, UR4, URZ, 0x33, !UPT ;  /* 0x00000004ff047292 */ /* 0x000fcc000f8e33ff */
[----:B------:R-:W-:-:S04]  /*113c0*/  IMAD.U32 R2, RZ, RZ, UR4 ;  /* 0x00000004ff027e24 */ /* 0x000fc8000f8e00ff */
[----:B------:R-:W1:Y:S02]  /*113d0*/  REDUX UR7, R2 ;  /* 0x00000000020773c4 */ /* 0x000e640000000000 */
[----:B------:R2:W-:Y:S01]  /*113e0*/  UTCATOMSWS.AND URZ, UR4 ;  /* 0x0000000400ff79e3 */ /* 0x0005e20008000000 */
[----:B0-----:R-:W-:Y:S01]  /*113f0*/  ISETP.EQ.U32.AND P0, PT, R0, UR5, PT ;  /* 0x0000000500007c0c */ /* 0x001fe2000bf02070 */
[----:B-1----:R-:W-:-:S12]  /*11400*/  IMAD.U32 R0, RZ, RZ, UR7 ;  /* 0x00000007ff007e24 */ /* 0x002fd8000f8e00ff */
[----:B------:R2:W-:Y:S01]  /*11410*/  @P0 ATOMS.AND RZ, [UR6], R0 ;  /* 0x00000000ffff098c */ /* 0x0005e2000a800006 */
[----:B------:R-:W-:Y:S05]  /*11420*/  BRA `(.L_x_13) ;  /* 0x0000000000147947 */ /* 0x000fea0003800000 */
.L_x_15:
[----:B------:R-:W-:-:S07]  /*11430*/  MOV R2, 0x11450 ;  /* 0x0001145000027802 */ /* 0x000fce0000000f00 */
[----:B------:R-:W-:Y:S05]  /*11440*/  CALL.REL.NOINC `($__internal_0_$__cuda_sm10x_tcgen05_guardrail_trap_col_being_dealloced_not_returned_by_alloc) ;  /* 0x00000000002c7944 */ /* 0x000fea0003c00000 */
[----:B------:R-:W-:Y:S05]  /*11450*/  BRA `(.L_x_13) ;  /* 0x0000000000087947 */ /* 0x000fea0003800000 */
.L_x_14:
[----:B------:R-:W-:-:S07]  /*11460*/  MOV R2, 0x11480 ;  /* 0x0001148000027802 */ /* 0x000fce0000000f00 */
[----:B------:R-:W-:Y:S05]  /*11470*/  CALL.REL.NOINC `($__internal_2_$__cuda_sm10x_tcgen05_guardrail_trap_unallocated_columns_being_dealloced) ;  /* 0x0000000000387944 */ /* 0x000fea0003c00000 */
.L_x_13:
[----:B------:R-:W-:Y:S01]  /*11480*/  NOP ;  /* 0x0000000000007918 */ /* 0x000fe20000000000 */
[----:B--2---:R-:W-:Y:S05]  /*11490*/  EXIT ;  /* 0x000000000000794d */ /* 0x004fea0003800000 */
.L_x_8:
[----:B------:R-:W0:Y:S02]  /*114a0*/  SYNCS.PHASECHK.TRANS64.TRYWAIT P3, [UR6], R101 ;  /* 0x00000065ff0075a7 */ /* 0x000e240008061106 */
[----:B0-----:R-:W-:Y:S05]  /*114b0*/  @!P3 BRA `(.L_x_8) ;  /* 0xfffffffc00f8b947 */ /* 0x001fea000383ffff */
[----:B------:R-:W-:Y:S05]  /*114c0*/  BRA `(.L_x_16) ;  /* 0xffffffa400387947 */ /* 0x000fea000383ffff */
.L_x_12:
[----:B------:R-:W1:Y:S02]  /*114d0*/  SYNCS.PHASECHK.TRANS64.TRYWAIT P0, [UR6], R2 ;  /* 0x00000002ff0075a7 */ /* 0x000e640008001106 */
[----:B-1----:R-:W-:Y:S05]  /*114e0*/  @!P0 BRA `(.L_x_12) ;  /* 0xfffffffc00f88947 */ /* 0x002fea000383ffff */
[----:B------:R-:W-:Y:S05]  /*114f0*/  BRA `(.L_x_11) ;  /* 0xffffffe400b87947 */ /* 0x000fea000383ffff */
        .weak           $__internal_0_$__cuda_sm10x_tcgen05_guardrail_trap_col_being_dealloced_not_returned_by_alloc
        .type           $__internal_0_$__cuda_sm10x_tcgen05_guardrail_trap_col_being_dealloced_not_returned_by_alloc,@function
        .size           $__internal_0_$__cuda_sm10x_tcgen05_guardrail_trap_col_being_dealloced_not_returned_by_alloc,($__internal_1_$__cuda_sm10x_tcgen05_guardrail_trap_phase_invalid_during_alloc - $__internal_0_$__cuda_sm10x_tcgen05_guardrail_trap_col_being_dealloced_not_returned_by_alloc)
$__internal_0_$__cuda_sm10x_tcgen05_guardrail_trap_col_being_dealloced_not_returned_by_alloc:
[----:B------:R-:W-:Y:S05]  /*11500*/  BPT.TRAP 0x1 ;  /* 0x000000040000795c */ /* 0x000fea0000300000 */
[----:B------:R-:W-:-:S04]  /*11510*/  IMAD.MOV.U32 R3, RZ, RZ, 0x0 ;  /* 0x00000000ff037424 */ /* 0x000fc800078e00ff */
[----:B------:R-:W-:Y:S05]  /*11520*/  RET.REL.NODEC R2 `(matmul_kernel) ;  /* 0xfffffee802b47950 */ /* 0x000fea0003c3ffff */
        .weak           $__internal_1_$__cuda_sm10x_tcgen05_guardrail_trap_phase_invalid_during_alloc
        .type           $__internal_1_$__cuda_sm10x_tcgen05_guardrail_trap_phase_invalid_during_alloc,@function
        .size           $__internal_1_$__cuda_sm10x_tcgen05_guardrail_trap_phase_invalid_during_alloc,($__internal_2_$__cuda_sm10x_tcgen05_guardrail_trap_unallocated_columns_being_dealloced - $__internal_1_$__cuda_sm10x_tcgen05_guardrail_trap_phase_invalid_during_alloc)
$__internal_1_$__cuda_sm10x_tcgen05_guardrail_trap_phase_invalid_during_alloc:
[----:B------:R-:W-:Y:S05]  /*11530*/  BPT.TRAP 0x1 ;  /* 0x000000040000795c */ /* 0x000fea0000300000 */
[----:B------:R-:W-:-:S04]  /*11540*/  IMAD.MOV.U32 R3, RZ, RZ, 0x0 ;  /* 0x00000000ff037424 */ /* 0x000fc800078e00ff */
[----:B------:R-:W-:Y:S05]  /*11550*/  RET.REL.NODEC R2 `(matmul_kernel) ;  /* 0xfffffee802a87950 */ /* 0x000fea0003c3ffff */
        .weak           $__internal_2_$__cuda_sm10x_tcgen05_guardrail_trap_unallocated_columns_being_dealloced
        .type           $__internal_2_$__cuda_sm10x_tcgen05_guardrail_trap_unallocated_columns_being_dealloced,@function
        .size           $__internal_2_$__cuda_sm10x_tcgen05_guardrail_trap_unallocated_columns_being_dealloced,(.L_x_20 - $__internal_2_$__cuda_sm10x_tcgen05_guardrail_trap_unallocated_columns_being_dealloced)
$__internal_2_$__cuda_sm10x_tcgen05_guardrail_trap_unallocated_columns_being_dealloced:
[----:B------:R-:W-:Y:S05]  /*11560*/  BPT.TRAP 0x1 ;  /* 0x000000040000795c */ /* 0x000fea0000300000 */
[----:B------:R-:W-:-:S04]  /*11570*/  IMAD.MOV.U32 R3, RZ, RZ, 0x0 ;  /* 0x00000000ff037424 */ /* 0x000fc800078e00ff */
[----:B------:R-:W-:Y:S05]  /*11580*/  RET.REL.NODEC R2 `(matmul_kernel) ;  /* 0xfffffee8029c7950 */ /* 0x000fea0003c3ffff */
.L_x_17:
[----:B------:R-:W-:-:S00]  /*11590*/  BRA `(.L_x_17) ;  /* 0xfffffffc00fc7947 */ /* 0x000fc0000383ffff */
[----:B------:R-:W-:-:S00]  /*115a0*/  NOP ;  /* 0x0000000000007918 */ /* 0x000fc00000000000 */
        /* <DEDUP_REMOVED lines=13> */
.L_x_20:


//--------------------- .nv.shared.matmul_kernel  --------------------------
	.section	.nv.shared.matmul_kernel,"aw",@nobits
	.sectionflags	@""
	.align	16
	.zero		1024


//--------------------- .nv.shared.reserved.0     --------------------------
	.section	.nv.shared.reserved.0,"aw",@nobits
	.align	8
	.weak		__nv_reservedSMEM_offset_0_alias
	.size		__nv_reservedSMEM_offset_0_alias, 0, 64
	.other		__nv_reservedSMEM_offset_0_alias,@"STO_CUDA_RESERVED_SHARED STV_DEFAULT"
__nv_reservedSMEM_offset_0_alias:
	.zero		0
.nv.shared.reserved.0:
	.zero		64
	.weak		__nv_reservedSMEM_allocation_phase
	.type		__nv_reservedSMEM_allocation_phase,@object
	.size		__nv_reservedSMEM_allocation_phase,(.L_0 - __nv_reservedSMEM_allocation_phase)
__nv_reservedSMEM_allocation_phase:
	.zero		1
.L_0:
	.zero		7
	.weak		__nv_reservedSMEM_devtool_atexit_pc
	.type		__nv_reservedSMEM_devtool_atexit_pc,@object
	.size		__nv_reservedSMEM_devtool_atexit_pc,(__nv_reservedSMEM_allocation_mask - __nv_reservedSMEM_devtool_atexit_pc)
__nv_reservedSMEM_devtool_atexit_pc:
	.zero		8
	.weak		__nv_reservedSMEM_allocation_mask
	.type		__nv_reservedSMEM_allocation_mask,@object
	.size		__nv_reservedSMEM_allocation_mask,(.L_2 - __nv_reservedSMEM_allocation_mask)
__nv_reservedSMEM_allocation_mask:
	.zero		4
.L_2:


//--------------------- .nv.constant0.matmul_kernel --------------------------
	.section	.nv.constant0.matmul_kernel,"a",@progbits
	.sectionflags	@""
	.align	4
.nv.constant0.matmul_kernel:
	.zero		976


//--------------------- SYMBOLS --------------------------

	.type		.nv.reservedSmem.offset0,@object
	.size		.nv.reservedSmem.offset0,0x4
	.type		.nv.reservedSmem.cap,@object
	.size		.nv.reservedSmem.cap,0x4
